def matmul_kernel(
    a_ptr,
    b_ptr,
    c_ptr,
    M,
    N,
    K,
    stride_am,
    stride_ak,
    stride_bk,
    stride_bn,
    stride_cm,
    stride_cn,
    BLOCK_M: tl.constexpr,
    BLOCK_N: tl.constexpr,
    BLOCK_K: tl.constexpr,
    GROUP_M: tl.constexpr,
):
    pid = tl.program_id(axis=0)
    num_pid_m = tl.cdiv(M, BLOCK_M)
    num_pid_n = tl.cdiv(N, BLOCK_N)
    num_pid_in_group = GROUP_M * num_pid_n
    group_id = pid // num_pid_in_group
    first_pid_m = group_id * GROUP_M
    group_size_m = min(num_pid_m - first_pid_m, GROUP_M)
    pid_m = first_pid_m + ((pid % num_pid_in_group) % group_size_m)
    pid_n = (pid % num_pid_in_group) // group_size_m

    offs_am = (pid_m * BLOCK_M + tl.arange(0, BLOCK_M)) % M
    offs_bn = (pid_n * BLOCK_N + tl.arange(0, BLOCK_N)) % N
    offs_k = tl.arange(0, BLOCK_K)
    a_ptrs = a_ptr + offs_am[:, None] * stride_am + offs_k[None, :] * stride_ak
    b_ptrs = b_ptr + offs_k[:, None] * stride_bk + offs_bn[None, :] * stride_bn

    acc = tl.zeros((BLOCK_M, BLOCK_N), dtype=tl.float32)
    for kk in range(0, tl.cdiv(K, BLOCK_K)):
        a = tl.load(a_ptrs, mask=offs_k[None, :] < K - kk * BLOCK_K, other=0.0)
        b = tl.load(b_ptrs, mask=offs_k[:, None] < K - kk * BLOCK_K, other=0.0)
        acc = tl.dot(a, b, acc)
        a_ptrs += BLOCK_K * stride_ak
        b_ptrs += BLOCK_K * stride_bk

    c = acc.to(c_ptr.dtype.element_ty)
    offs_cm = pid_m * BLOCK_M + tl.arange(0, BLOCK_M)
    offs_cn = pid_n * BLOCK_N + tl.arange(0, BLOCK_N)
    c_ptrs = c_ptr + offs_cm[:, None] * stride_cm + offs_cn[None, :] * stride_cn
    mask = (offs_cm[:, None] < M) & (offs_cn[None, :] < N)
    tl.store(c_ptrs, c, mask=mask)

# config = {"BLOCK_K": 64, "BLOCK_M": 64, "BLOCK_N": 64, "GROUP_M": 8, "arch": "sm_100", "dtype": "bf16", "num_ctas": 1, "num_stages": 3, "num_warps": 4}
# arch = sm_100


// ===== COMPILED SASS (sm_100a) =====

	.target	sm_100a

	.elftype	@"ET_EXEC"


//--------------------- .note.nv.tkinfo           --------------------------
	.section	.note.nv.tkinfo,"",@"SHT_NOTE"
	.sectionflags	@"SHF_NOTE_NV_TKINFO"
	.tkinfo
        /*0018*/ 	.word	0x00000081
        /*0030*/ 	.string	""
        /*0030*/ 	.string	"ptxas-blackwell"
        /*0030*/ 	.string	"Cuda compilation tools, release 12.9, V12.9.86"
        /*0030*/ 	.string	"Build cuda_12.9.r12.9/compiler.36037853_0"
        /*0030*/ 	.string	"-v  -suppress-debug-info  -lineinfo  -arch sm_100a "



//--------------------- .note.nv.cuver            --------------------------
	.section	.note.nv.cuver,"",@"SHT_NOTE"
	.sectionflags	@"SHF_NOTE_NV_CUVER"
        /*0018*/ 	.short	0x0001
        /*001a*/ 	.short	0x0064
        /*001c*/ 	.short	0x0001
        /*001e*/ 	.short	0x0000
        /*0020*/ 	.short	0x0001
        /*0022*/ 	.short	0x0000


//--------------------- .nv.info                  --------------------------
	.section	.nv.info,"",@"SHT_CUDA_INFO"
	.align	4


	//----- nvinfo : EIATTR_REGCOUNT
	.align		4
        /*0000*/ 	.byte	0x04, 0x2f
        /*0002*/ 	.short	(.L_4 - .L_3)
	.align		4
.L_3:
        /*0004*/ 	.word	index@(matmul_kernel)
        /*0008*/ 	.word	0x000000fe


	//----- nvinfo : EIATTR_FRAME_SIZE
	.align		4
.L_4:
        /*000c*/ 	.byte	0x04, 0x11
        /*000e*/ 	.short	(.L_6 - .L_5)
	.align		4
.L_5:
        /*0010*/ 	.word	index@($__internal_2_$__cuda_sm10x_tcgen05_guardrail_trap_unallocated_columns_being_dealloced)
        /*0014*/ 	.word	0x00000000


	//----- nvinfo : EIATTR_FRAME_SIZE
	.align		4
.L_6:
        /*0018*/ 	.byte	0x04, 0x11
        /*001a*/ 	.short	(.L_8 - .L_7)
	.align		4
.L_7:
        /*001c*/ 	.word	index@($__internal_1_$__cuda_sm10x_tcgen05_guardrail_trap_phase_invalid_during_alloc)
        /*0020*/ 	.word	0x00000000


	//----- nvinfo : EIATTR_FRAME_SIZE
	.align		4
.L_8:
        /*0024*/ 	.byte	0x04, 0x11
        /*0026*/ 	.short	(.L_10 - .L_9)
	.align		4
.L_9:
        /*0028*/ 	.word	index@($__internal_0_$__cuda_sm10x_tcgen05_guardrail_trap_col_being_dealloced_not_returned_by_alloc)
        /*002c*/ 	.word	0x00000000


	//----- nvinfo : EIATTR_FRAME_SIZE
	.align		4
.L_10:
        /*0030*/ 	.byte	0x04, 0x11
        /*0032*/ 	.short	(.L_12 - .L_11)
	.align		4
.L_11:
        /*0034*/ 	.word	index@(matmul_kernel)
        /*0038*/ 	.word	0x00000000


	//----- nvinfo : EIATTR_MIN_STACK_SIZE
	.align		4
.L_12:
        /*003c*/ 	.byte	0x04, 0x12
        /*003e*/ 	.short	(.L_14 - .L_13)
	.align		4
.L_13:
        /*0040*/ 	.word	index@(matmul_kernel)
        /*0044*/ 	.word	0x00000000
.L_14:


//--------------------- .nv.info.matmul_kernel    --------------------------
	.section	.nv.info.matmul_kernel,"",@"SHT_CUDA_INFO"
	.sectionflags	@""
	.align	4


	//----- nvinfo : EIATTR_CUDA_API_VERSION
	.align		4
        /*0000*/ 	.byte	0x04, 0x37
        /*0002*/ 	.short	(.L_16 - .L_15)
.L_15:
        /*0004*/ 	.word	0x00000081


	//----- nvinfo : EIATTR_KPARAM_INFO
	.align		4
.L_16:
        /*0008*/ 	.byte	0x04, 0x17
        /*000a*/ 	.short	(.L_18 - .L_17)
.L_17:
        /*000c*/ 	.word	0x00000000
        /*0010*/ 	.short	0x000d
        /*0012*/ 	.short	0x0048
        /*0014*/ 	.byte	0x00, 0xf4, 0x21, 0x00


	//----- nvinfo : EIATTR_KPARAM_INFO
	.align		4
.L_18:
        /*0018*/ 	.byte	0x04, 0x17
        /*001a*/ 	.short	(.L_20 - .L_19)
.L_19:
        /*001c*/ 	.word	0x00000000
        /*0020*/ 	.short	0x000c
        /*0022*/ 	.short	0x0040
        /*0024*/ 	.byte	0x00, 0xf4, 0x21, 0x00


	//----- nvinfo : EIATTR_KPARAM_INFO
	.align		4
.L_20:
        /*0028*/ 	.byte	0x04, 0x17
        /*002a*/ 	.short	(.L_22 - .L_21)
.L_21:
        /*002c*/ 	.word	0x00000000
        /*0030*/ 	.short	0x000b
        /*0032*/ 	.short	0x0038
        /*0034*/ 	.byte	0x00, 0xf0, 0x11, 0x00


	//----- nvinfo : EIATTR_KPARAM_INFO
	.align		4
.L_22:
        /*0038*/ 	.byte	0x04, 0x17
        /*003a*/ 	.short	(.L_24 - .L_23)
.L_23:
        /*003c*/ 	.word	0x00000000
        /*0040*/ 	.short	0x000a
        /*0042*/ 	.short	0x0034
        /*0044*/ 	.byte	0x00, 0xf0, 0x11, 0x00


	//----- nvinfo : EIATTR_KPARAM_INFO
	.align		4
.L_24:
        /*0048*/ 	.byte	0x04, 0x17
        /*004a*/ 	.short	(.L_26 - .L_25)
.L_25:
        /*004c*/ 	.word	0x00000000
        /*0050*/ 	.short	0x0009
        /*0052*/ 	.short	0x0030
        /*0054*/ 	.byte	0x00, 0xf0, 0x11, 0x00


	//----- nvinfo : EIATTR_KPARAM_INFO
	.align		4
.L_26:
        /*0058*/ 	.byte	0x04, 0x17
        /*005a*/ 	.short	(.L_28 - .L_27)
.L_27:
        /*005c*/ 	.word	0x00000000
        /*0060*/ 	.short	0x0008
        /*0062*/ 	.short	0x002c
        /*0064*/ 	.byte	0x00, 0xf0, 0x11, 0x00


	//----- nvinfo : EIATTR_KPARAM_INFO
	.align		4
.L_28:
        /*0068*/ 	.byte	0x04, 0x17
        /*006a*/ 	.short	(.L_30 - .L_29)
.L_29:
        /*006c*/ 	.word	0x00000000
        /*0070*/ 	.short	0x0007
        /*0072*/ 	.short	0x0028
        /*0074*/ 	.byte	0x00, 0xf0, 0x11, 0x00


	//----- nvinfo : EIATTR_KPARAM_INFO
	.align		4
.L_30:
        /*0078*/ 	.byte	0x04, 0x17
        /*007a*/ 	.short	(.L_32 - .L_31)
.L_31:
        /*007c*/ 	.word	0x00000000
        /*0080*/ 	.short	0x0006
        /*0082*/ 	.short	0x0024
        /*0084*/ 	.byte	0x00, 0xf0, 0x11, 0x00


	//----- nvinfo : EIATTR_KPARAM_INFO
	.align		4
.L_32:
        /*0088*/ 	.byte	0x04, 0x17
        /*008a*/ 	.short	(.L_34 - .L_33)
.L_33:
        /*008c*/ 	.word	0x00000000
        /*0090*/ 	.short	0x0005
        /*0092*/ 	.short	0x0020
        /*0094*/ 	.byte	0x00, 0xf0, 0x11, 0x00


	//----- nvinfo : EIATTR_KPARAM_INFO
	.align		4
.L_34:
        /*0098*/ 	.byte	0x04, 0x17
        /*009a*/ 	.short	(.L_36 - .L_35)
.L_35:
        /*009c*/ 	.word	0x00000000
        /*00a0*/ 	.short	0x0004
        /*00a2*/ 	.short	0x001c
        /*00a4*/ 	.byte	0x00, 0xf0, 0x11, 0x00


	//----- nvinfo : EIATTR_KPARAM_INFO
	.align		4
.L_36:
        /*00a8*/ 	.byte	0x04, 0x17
        /*00aa*/ 	.short	(.L_38 - .L_37)
.L_37:
        /*00ac*/ 	.word	0x00000000
        /*00b0*/ 	.short	0x0003
        /*00b2*/ 	.short	0x0018
        /*00b4*/ 	.byte	0x00, 0xf0, 0x11, 0x00


	//----- nvinfo : EIATTR_KPARAM_INFO
	.align		4
.L_38:
        /*00b8*/ 	.byte	0x04, 0x17
        /*00ba*/ 	.short	(.L_40 - .L_39)
.L_39:
        /*00bc*/ 	.word	0x00000000
        /*00c0*/ 	.short	0x0002
        /*00c2*/ 	.short	0x0010
        /*00c4*/ 	.byte	0x00, 0xf4, 0x21, 0x00


	//----- nvinfo : EIATTR_KPARAM_INFO
	.align		4
.L_40:
        /*00c8*/ 	.byte	0x04, 0x17
        /*00ca*/ 	.short	(.L_42 - .L_41)
.L_41:
        /*00cc*/ 	.word	0x00000000
        /*00d0*/ 	.short	0x0001
        /*00d2*/ 	.short	0x0008
        /*00d4*/ 	.byte	0x00, 0xf4, 0x21, 0x00


	//----- nvinfo : EIATTR_KPARAM_INFO
	.align		4
.L_42:
        /*00d8*/ 	.byte	0x04, 0x17
        /*00da*/ 	.short	(.L_44 - .L_43)
.L_43:
        /*00dc*/ 	.word	0x00000000
        /*00e0*/ 	.short	0x0000
        /*00e2*/ 	.short	0x0000
        /*00e4*/ 	.byte	0x00, 0xf4, 0x21, 0x00


	//----- nvinfo : EIATTR_AT_ENTRY_FRAGMENTS
	.align		4
.L_44:
        /*00e8*/ 	.byte	0x04, 0x4f
        /*00ea*/ 	.short	(.L_46 - .L_45)


	//   ....[0]....
.L_45:
        /*00ec*/ 	.word	0x00000004


	//----- nvinfo : EIATTR_RESERVED_SMEM_USED
	.align		4
.L_46:
        /*00f0*/ 	.byte	0x01, 0x41
	.zero		2


	//----- nvinfo : EIATTR_SPARSE_MMA_MASK
	.align		4
        /*00f4*/ 	.byte	0x03, 0x50
        /*00f6*/ 	.short	0x0000


	//----- nvinfo : EIATTR_TCGEN05_1CTA_USED
	.align		4
        /*00f8*/ 	.byte	0x01, 0x51
	.zero		2


	//----- nvinfo : EIATTR_MAXREG_COUNT
	.align		4
        /*00fc*/ 	.byte	0x03, 0x1b
        /*00fe*/ 	.short	0x00ff


	//----- nvinfo : EIATTR_NUM_BARRIERS
	.align		4
        /*0100*/ 	.byte	0x02, 0x4c
        /*0102*/ 	.byte	0x01
	.zero		1


	//----- nvinfo : EIATTR_INT_WARP_WIDE_INSTR_OFFSETS
	.align		4
        /*0104*/ 	.byte	0x04, 0x31
        /*0106*/ 	.short	(.L_48 - .L_47)


	//   ....[0]....
.L_47:
        /*0108*/ 	.word	0x00002550


	//   ....[1]....
        /*010c*/ 	.word	0x00002560


	//   ....[2]....
        /*0110*/ 	.word	0x00003dd0


	//   ....[3]....
        /*0114*/ 	.word	0x00007450


	//   ....[4]....
        /*0118*/ 	.word	0x000074a0


	//----- nvinfo : EIATTR_COOP_GROUP_MASK_REGIDS
	.align		4
.L_48:
        /*011c*/ 	.byte	0x04, 0x29
        /*011e*/ 	.short	(.L_50 - .L_49)


	//   ....[0]....
.L_49:
        /*0120*/ 	.word	0xffffffff


	//   ....[1]....
        /*0124*/ 	.word	0xffffffff


	//   ....[2]....
        /*0128*/ 	.word	0xffffffff


	//   ....[3]....
        /*012c*/ 	.word	0xffffffff


	//----- nvinfo : EIATTR_COOP_GROUP_INSTR_OFFSETS
	.align		4
.L_50:
        /*0130*/ 	.byte	0x04, 0x28
        /*0132*/ 	.short	(.L_52 - .L_51)


	//   ....[0]....
.L_51:
        /*0134*/ 	.word	0x00000070


	//   ....[1]....
        /*0138*/ 	.word	0x00000330


	//   ....[2]....
        /*013c*/ 	.word	0x000072e0


	//   ....[3]....
        /*0140*/ 	.word	0x00007550


	//----- nvinfo : EIATTR_VRC_CTA_INIT_COUNT
	.align		4
.L_52:
        /*0144*/ 	.byte	0x02, 0x4a
        /*0146*/ 	.byte	0x80
	.zero		1


	//----- nvinfo : EIATTR_MBARRIER_INSTR_OFFSETS
	.align		4
        /*0148*/ 	.byte	0x04, 0x39
        /*014a*/ 	.short	(.L_54 - .L_53)


	//   ....[0]....
.L_53:
        /*014c*/ 	.word	0x00002680
        /*0150*/ 	.word	0x000000ff
        /*0154*/ 	.word	0x00000000
        /*0158*/ 	.short	0x0100
        /*015a*/ 	.byte	0x0b
	.zero		1


	//   ....[1]....
        /*015c*/ 	.word	0x00003e20
        /*0160*/ 	.word	0x000000ff
        /*0164*/ 	.word	0x00008008
        /*0168*/ 	.short	0x0100
        /*016a*/ 	.byte	0x09
	.zero		1


	//   ....[2]....
        /*016c*/ 	.word	0x00004fd0
        /*0170*/ 	.word	0x000000ff
        /*0174*/ 	.word	0x00000000
        /*0178*/ 	.short	0x010a
        /*017a*/ 	.byte	0x0b
	.zero		1


	//   ....[3]....
        /*017c*/ 	.word	0x00006470
        /*0180*/ 	.word	0x000000ff
        /*0184*/ 	.word	0x00000000
        /*0188*/ 	.short	0x010a
        /*018a*/ 	.byte	0x0b
	.zero		1


	//   ....[4]....
        /*018c*/ 	.word	0x00006560
        /*0190*/ 	.word	0x000000ff
        /*0194*/ 	.word	0x00008000
        /*0198*/ 	.short	0x0108
        /*019a*/ 	.byte	0x09
	.zero		1


	//   ....[5]....
        /*019c*/ 	.word	0x00006620
        /*01a0*/ 	.word	0x000000ff
        /*01a4*/ 	.word	0x00008008
        /*01a8*/ 	.short	0x0108
        /*01aa*/ 	.byte	0x09
	.zero		1


	//   ....[6]....
        /*01ac*/ 	.word	0x00007570
        /*01b0*/ 	.word	0x000000ff
        /*01b4*/ 	.word	0x00000000
        /*01b8*/ 	.short	0x010a
        /*01ba*/ 	.byte	0x0b
	.zero		1


	//   ....[7]....
        /*01bc*/ 	.word	0x000075a0
        /*01c0*/ 	.word	0x000000ff
        /*01c4*/ 	.word	0x00000000
        /*01c8*/ 	.short	0x010a
        /*01ca*/ 	.byte	0x0b
	.zero		1


	//----- nvinfo : EIATTR_NUM_MBARRIERS
	.align		4
.L_54:
        /*01cc*/ 	.byte	0x03, 0x38
        /*01ce*/ 	.short	0x0002


	//----- nvinfo : EIATTR_EXIT_INSTR_OFFSETS
	.align		4
        /*01d0*/ 	.byte	0x04, 0x1c
        /*01d2*/ 	.short	(.L_56 - .L_55)


	//   ....[0]....
.L_55:
        /*01d4*/ 	.word	0x00007560


	//----- nvinfo : EIATTR_REQNTID
	.align		4
.L_56:
        /*01d8*/ 	.byte	0x04, 0x10
        /*01da*/ 	.short	(.L_58 - .L_57)
.L_57:
        /*01dc*/ 	.word	0x00000080
        /*01e0*/ 	.word	0x00000001
        /*01e4*/ 	.word	0x00000001


	//----- nvinfo : EIATTR_CRS_STACK_SIZE
	.align		4
.L_58:
        /*01e8*/ 	.byte	0x04, 0x1e
        /*01ea*/ 	.short	(.L_60 - .L_59)
.L_59:
        /*01ec*/ 	.word	0x00000000


	//----- nvinfo : EIATTR_CBANK_PARAM_SIZE
	.align		4
.L_60:
        /*01f0*/ 	.byte	0x03, 0x19
        /*01f2*/ 	.short	0x0050


	//----- nvinfo : EIATTR_PARAM_CBANK
	.align		4
        /*01f4*/ 	.byte	0x04, 0x0a
        /*01f6*/ 	.short	(.L_62 - .L_61)
	.align		4
.L_61:
        /*01f8*/ 	.word	index@(.nv.constant0.matmul_kernel)
        /*01fc*/ 	.short	0x0380
        /*01fe*/ 	.short	0x0050


	//----- nvinfo : EIATTR_SW_WAR
	.align		4
.L_62:
        /*0200*/ 	.byte	0x04, 0x36
        /*0202*/ 	.short	(.L_64 - .L_63)
.L_63:
        /*0204*/ 	.word	0x00000008
.L_64:


//--------------------- .nv.compat                --------------------------
	.section	.nv.compat,"",@"SHT_CUDA_COMPAT_INFO"
	.align	4
        /*0000*/ 	.byte	0x02, 0x02, 0x02, 0x00, 0x02, 0x05, 0x05, 0x00, 0x02, 0x03, 0x00, 0x00, 0x02, 0x06, 0x01, 0x00


//--------------------- .nv.callgraph             --------------------------
	.section	.nv.callgraph,"",@"SHT_CUDA_CALLGRAPH"
	.align	4
	.sectionentsize	8
	.align		4
        /*0000*/ 	.word	0x00000000
	.align		4
        /*0004*/ 	.word	0xffffffff
	.align		4
        /*0008*/ 	.word	0x00000000
	.align		4
        /*000c*/ 	.word	0xfffffffe
	.align		4
        /*0010*/ 	.word	0x00000000
	.align		4
        /*0014*/ 	.word	0xfffffffd
	.align		4
        /*0018*/ 	.word	0x00000000
	.align		4
        /*001c*/ 	.word	0xfffffffc


//--------------------- .text.matmul_kernel       --------------------------
	.section	.text.matmul_kernel,"ax",@progbits
	.align	128
        .global         matmul_kernel
        .type           matmul_kernel,@function
        .size           matmul_kernel,(.L_x_20 - matmul_kernel)
        .other          matmul_kernel,@"STO_CUDA_ENTRY STV_DEFAULT"
matmul_kernel:
.text.matmul_kernel:
[----:B------:R-:W0:Y:S01]  /*0000*/  LDC R1, c[0x0][0x37c] ;  /* 0x0000df00ff017b82 */ /* 0x000e220000000800 */
[----:B------:R-:W1:Y:S01]  /*0010*/  S2R R66, SR_TID.X ;  /* 0x0000000000427919 */ /* 0x000e620000002100 */
[----:B------:R-:W2:Y:S01]  /*0020*/  LDCU.64 UR20, c[0x0][0x358] ;  /* 0x00006b00ff1477ac */ /* 0x000ea20008000a00 */
[----:B-1----:R-:W-:-:S13]  /*0030*/  ISETP.GE.U32.AND P0, PT, R66, 0x20, PT ;  /* 0x000000204200780c */ /* 0x002fda0003f06070 */
[----:B------:R-:W-:Y:S02]  /*0040*/  VOTEU.ANY UP0, P0 ;  /* 0x0000000000ff7886 */ /* 0x000fe40000000100 */
[----:B0-2---:R-:W-:Y:S05]  /*0050*/  BRA.U UP0, `(.L_x_0) ;  /* 0x0000000100b87547 */ /* 0x005fea000b800000 */
[----:B------:R-:W0:Y:S01]  /*0060*/  S2UR UR6, SR_CgaCtaId ;  /* 0x00000000000679c3 */ /* 0x000e220000008800 */
[----:B------:R-:W-:Y:S01]  /*0070*/  NOP ;  /* 0x0000000000007918 */ /* 0x000fe20000000000 */
[----:B------:R-:W-:Y:S02]  /*0080*/  UMOV UR4, 0x40 ;  /* 0x0000004000047882 */ /* 0x000fe40000000000 */
[----:B0-----:R-:W-:-:S09]  /*0090*/  ULEA UR4, UR6, UR4, 0x18 ;  /* 0x0000000406047291 */ /* 0x001fd2000f8ec0ff */
[----:B------:R-:W0:Y:S01]  /*00a0*/  LDS.U8 R0, [UR4] ;  /* 0x00000004ff007984 */ /* 0x000e220008000000 */
[----:B------:R-:W-:Y:S02]  /*00b0*/  UMOV UR4, 0x400 ;  /* 0x0000040000047882 */ /* 0x000fe40000000000 */
[----:B------:R-:W-:Y:S01]  /*00c0*/  ULEA UR4, UR6, UR4, 0x18 ;  /* 0x0000000406047291 */ /* 0x000fe2000f8ec0ff */
[----:B0-----:R-:W-:-:S13]  /*00d0*/  ISETP.NE.AND P0, PT, R0, RZ, PT ;  /* 0x000000ff0000720c */ /* 0x001fda0003f05270 */
[----:B------:R-:W-:Y:S05]  /*00e0*/  @P0 BRA `(.L_x_1) ;  /* 0x00000000007c0947 */ /* 0x000fea0003800000 */
[----:B------:R-:W-:-:S13]  /*00f0*/  ELECT P0, URZ, PT ;  /* 0x0000000000ff782f */ /* 0x000fda0003800000 */
[----:B------:R-:W-:Y:S05]  /*0100*/  @!P0 BRA `(.L_x_2) ;  /* 0x0000000000848947 */ /* 0x000fea0003800000 */
[----:B------:R-:W-:Y:S01]  /*0110*/  UMOV UR5, 0x2 ;  /* 0x0000000200057882 */ /* 0x000fe20000000000 */
[----:B------:R-:W-:Y:S02]  /*0120*/  IMAD.MOV.U32 R4, RZ, RZ, 0x1 ;  /* 0x00000001ff047424 */ /* 0x000fe400078e00ff */
[----:B------:R-:W-:Y:S02]  /*0130*/  IMAD.MOV.U32 R5, RZ, RZ, 0x3 ;  /* 0x00000003ff057424 */ /* 0x000fe400078e00ff */
[----:B------:R-:W-:Y:S04]  /*0140*/  DEPBAR.LE SB0, 0x36 ;  /* 0x00008d800000791a */ /* 0x000fe80000000000 */
[----:B------:R-:W0:Y:S02]  /*0150*/  UTCATOMSWS.FIND_AND_SET.ALIGN UP1, UR5, UR5 ;  /* 0x00000005000575e3 */ /* 0x000e240008020800 */
[----:B0-----:R-:W-:-:S04]  /*0160*/  PLOP3.LUT P0, PT, PT, PT, UP1, 0x80, 0x8 ;  /* 0x000000000008781c */ /* 0x001fc80003f0f018 */
[----:B------:R-:W-:-:S04]  /*0170*/  SEL R0, RZ, 0xffffffff, !P0 ;  /* 0xffffffffff007807 */ /* 0x000fc80004000000 */
[----:B------:R-:W-:Y:S01]  /*0180*/  ISETP.NE.AND P0, PT, R0, RZ, PT ;  /* 0x000000ff0000720c */ /* 0x000fe20003f05270 */
[----:B------:R-:W-:-:S12]  /*0190*/  IMAD.U32 R0, RZ, RZ, UR5 ;  /* 0x00000005ff007e24 */ /* 0x000fd8000f8e00ff */
[----:B------:R-:W-:Y:S05]  /*01a0*/  @P0 BRA `(.L_x_3) ;  /* 0x0000000000240947 */ /* 0x000fea0003800000 */
.L_x_4:
[----:B------:R-:W-:Y:S05]  /*01b0*/  NANOSLEEP 0x64 ;  /* 0x000000640000795d */ /* 0x000fea0003800000 */
[----:B------:R-:W-:-:S05]  /*01c0*/  UMOV UR5, 0x2 ;  /* 0x0000000200057882 */ /* 0x000fca0000000000 */
[----:B------:R-:W-:Y:S04]  /*01d0*/  DEPBAR.LE SB0, 0x36 ;  /* 0x00008d800000791a */ /* 0x000fe80000000000 */
[----:B------:R-:W0:Y:S02]  /*01e0*/  UTCATOMSWS.FIND_AND_SET.ALIGN UP1, UR5, UR5 ;  /* 0x00000005000575e3 */ /* 0x000e240008020800 */
[----:B0-----:R-:W-:-:S04]  /*01f0*/  PLOP3.LUT P0, PT, PT, PT, UP1, 0x80, 0x8 ;  /* 0x000000000008781c */ /* 0x001fc80003f0f018 */
[----:B------:R-:W-:-:S04]  /*0200*/  SEL R0, RZ, 0xffffffff, !P0 ;  /* 0xffffffffff007807 */ /* 0x000fc80004000000 */
[----:B------:R-:W-:Y:S01]  /*0210*/  ISETP.NE.AND P0, PT, R0, RZ, PT ;  /* 0x000000ff0000720c */ /* 0x000fe20003f05270 */
[----:B------:R-:W-:-:S12]  /*0220*/  IMAD.U32 R0, RZ, RZ, UR5 ;  /* 0x00000005ff007e24 */ /* 0x000fd8000f8e00ff */
[----:B------:R-:W-:Y:S05]  /*0230*/  @!P0 BRA `(.L_x_4) ;  /* 0xfffffffc00dc8947 */ /* 0x000fea000383ffff */
.L_x_3:
[C---:B------:R-:W-:Y:S01]  /*0240*/  VIADD R3, R0.reuse, 0x10 ;  /* 0x0000001000037836 */ /* 0x040fe20000000000 */
[----:B------:R-:W-:Y:S01]  /*0250*/  UMOV UR5, 0x50 ;  /* 0x0000005000057882 */ /* 0x000fe20000000000 */
[----:B------:R-:W-:Y:S01]  /*0260*/  SHF.L.U32 R2, R5, R0, RZ ;  /* 0x0000000005027219 */ /* 0x000fe200000006ff */
[----:B------:R-:W-:Y:S01]  /*0270*/  ULEA UR5, UR6, UR5, 0x18 ;  /* 0x0000000506057291 */ /* 0x000fe2000f8ec0ff */
[----:B------:R-:W-:Y:S01]  /*0280*/  IMAD.SHL.U32 R0, R0, 0x20, RZ ;  /* 0x0000002000007824 */ /* 0x000fe200078e00ff */
[----:B------:R-:W-:-:S04]  /*0290*/  SHF.L.U32 R3, R4, R3, RZ ;  /* 0x0000000304037219 */ /* 0x000fc800000006ff */
[----:B------:R-:W-:-:S05]  /*02a0*/  LOP3.LUT R2, R3, R2, RZ, 0xfc, !PT ;  /* 0x0000000203027212 */ /* 0x000fca00078efcff */
[----:B------:R0:W-:Y:S04]  /*02b0*/  ATOMS.OR RZ, [UR5], R2 ;  /* 0x00000002ffff798c */ /* 0x0001e8000b000005 */
[----:B------:R0:W-:Y:S01]  /*02c0*/  STS [UR4], R0 ;  /* 0x00000000ff007988 */ /* 0x0001e20008000804 */
[----:B------:R-:W-:Y:S05]  /*02d0*/  BRA `(.L_x_2) ;  /* 0x0000000000107947 */ /* 0x000fea0003800000 */
.L_x_1:
[----:B------:R-:W-:Y:S01]  /*02e0*/  IMAD.MOV.U32 R0, RZ, RZ, -0x1 ;  /* 0xffffffffff007424 */ /* 0x000fe200078e00ff */
[----:B------:R-:W-:-:S04]  /*02f0*/  MOV R2, 0x320 ;  /* 0x0000032000027802 */ /* 0x000fc80000000f00 */
[----:B------:R0:W-:Y:S03]  /*0300*/  STS [UR4], R0 ;  /* 0x00000000ff007988 */ /* 0x0001e60008000804 */
[----:B0-----:R-:W-:Y:S05]  /*0310*/  CALL.REL.NOINC `($__internal_1_$__cuda_sm10x_tcgen05_guardrail_trap_phase_invalid_during_alloc) ;  /* 0x0000007000b87944 */ /* 0x001fea0003c00000 */
.L_x_2:
[----:B------:R-:W-:Y:S05]  /*0320*/  WARPSYNC.ALL ;  /* 0x0000000000007948 */ /* 0x000fea0003800000 */
[----:B------:R-:W-:Y:S01]  /*0330*/  NOP ;  /* 0x0000000000007918 */ /* 0x000fe20000000000 */
.L_x_0:
[----:B------:R-:W1:Y:S01]  /*0340*/  LDC.64 R90, c[0x0][0x398] ;  /* 0x0000e600ff5a7b82 */ /* 0x000e620000000a00 */
[----:B------:R-:W2:Y:S01]  /*0350*/  S2R R6, SR_CTAID.X ;  /* 0x0000000000067919 */ /* 0x000ea20000002500 */
[----:B------:R-:W-:Y:S01]  /*0360*/  UMOV UR9, 0x400 ;  /* 0x0000040000097882 */ /* 0x000fe20000000000 */
[----:B------:R-:W-:Y:S01]  /*0370*/  SHF.R.U32.HI R148, RZ, 0x5, R66 ;  /* 0x00000005ff947819 */ /* 0x000fe20000011642 */
[----:B------:R-:W3:Y:S01]  /*0380*/  LDCU.128 UR12, c[0x0][0x380] ;  /* 0x00007000ff0c77ac */ /* 0x000ee20008000c00 */
[----:B------:R-:W-:-:S03]  /*0390*/  PRMT R169, RZ, 0x7610, R169 ;  /* 0x00007610ffa97816 */ /* 0x000fc600000000a9 */
[----:B------:R-:W4:Y:S01]  /*03a0*/  S2UR UR4, SR_CgaCtaId ;  /* 0x00000000000479c3 */ /* 0x000f220000008800 */
[----:B------:R-:W-:Y:S01]  /*03b0*/  UMOV UR6, 0x1 ;  /* 0x0000000100067882 */ /* 0x000fe20000000000 */
[----:B01----:R-:W-:Y:S01]  /*03c0*/  VIADD R0, R91, 0x3f ;  /* 0x0000003f5b007836 */ /* 0x003fe20000000000 */
[----:B------:R-:W-:Y:S02]  /*03d0*/  IABS R75, R90 ;  /* 0x0000005a004b7213 */ /* 0x000fe40000000000 */
[----:B------:R-:W-:Y:S02]  /*03e0*/  LOP3.LUT R118, RZ, R91, RZ, 0x33, !PT ;  /* 0x0000005bff767212 */ /* 0x000fe400078e33ff */
[----:B------:R-:W-:Y:S01]  /*03f0*/  SHF.R.S32.HI R3, RZ, 0x1f, R0 ;  /* 0x0000001fff037819 */ /* 0x000fe20000011400 */
[----:B----4-:R-:W-:-:S03]  /*0400*/  ULEA UR9, UR4, UR9, 0x18 ;  /* 0x0000000904097291 */ /* 0x010fc6000f8ec0ff */
[----:B------:R-:W-:Y:S02]  /*0410*/  LEA.HI R3, R3, R0, RZ, 0x6 ;  /* 0x0000000003037211 */ /* 0x000fe400078f30ff */
[----:B--2---:R-:W-:Y:S01]  /*0420*/  IABS R8, R6 ;  /* 0x0000000600087213 */ /* 0x004fe20000000000 */
[----:B------:R-:W-:Y:S01]  /*0430*/  UIADD3 UR11, UPT, UPT, UR9, 0x8000, URZ ;  /* 0x00008000090b7890 */ /* 0x000fe2000fffe0ff */
[----:B------:R-:W-:-:S05]  /*0440*/  SHF.R.S32.HI R3, RZ, 0x6, R3 ;  /* 0x00000006ff037819 */ /* 0x000fca0000011403 */
[----:B------:R-:W-:-:S05]  /*0450*/  IMAD.SHL.U32 R5, R3, 0x8, RZ ;  /* 0x0000000803057824 */ /* 0x000fca00078e00ff */
[-C--:B------:R-:W-:Y:S02]  /*0460*/  IABS R7, R5.reuse ;  /* 0x0000000500077213 */ /* 0x080fe40000000000 */
[----:B------:R-:W-:Y:S02]  /*0470*/  IABS R10, R5 ;  /* 0x00000005000a7213 */ /* 0x000fe40000000000 */
[----:B------:R-:W0:Y:S08]  /*0480*/  I2F.RP R0, R7 ;  /* 0x0000000700007306 */ /* 0x000e300000209400 */
[----:B0-----:R-:W0:Y:S02]  /*0490*/  MUFU.RCP R0, R0 ;  /* 0x0000000000007308 */ /* 0x001e240000001000 */
[----:B0-----:R-:W-:-:S02]  /*04a0*/  VIADD R2, R0, 0xffffffe ;  /* 0x0ffffffe00027836 */ /* 0x001fc40000000000 */
[----:B------:R-:W-:-:S04]  /*04b0*/  IMAD.MOV R0, RZ, RZ, -R10 ;  /* 0x000000ffff007224 */ /* 0x000fc800078e0a0a */
[----:B------:R0:W1:Y:S02]  /*04c0*/  F2I.FTZ.U32.TRUNC.NTZ R3, R2 ;  /* 0x0000000200037305 */ /* 0x000064000021f000 */
[----:B0-----:R-:W-:Y:S02]  /*04d0*/  IMAD.MOV.U32 R2, RZ, RZ, RZ ;  /* 0x000000ffff027224 */ /* 0x001fe400078e00ff */
[----:B-1----:R-:W-:-:S04]  /*04e0*/  IMAD.MOV R4, RZ, RZ, -R3 ;  /* 0x000000ffff047224 */ /* 0x002fc800078e0a03 */
[----:B------:R-:W-:Y:S02]  /*04f0*/  IMAD R9, R4, R7, RZ ;  /* 0x0000000704097224 */ /* 0x000fe400078e02ff */
[----:B------:R-:W-:Y:S02]  /*0500*/  IMAD.MOV.U32 R4, RZ, RZ, R8 ;  /* 0x000000ffff047224 */ /* 0x000fe400078e0008 */
[----:B------:R-:W-:-:S06]  /*0510*/  IMAD.HI.U32 R3, R3, R9, R2 ;  /* 0x0000000903037227 */ /* 0x000fcc00078e0002 */
[----:B------:R-:W-:-:S04]  /*0520*/  IMAD.HI.U32 R3, R3, R4, RZ ;  /* 0x0000000403037227 */ /* 0x000fc800078e00ff */
[----:B------:R-:W-:Y:S01]  /*0530*/  IMAD R0, R3, R0, R4 ;  /* 0x0000000003007224 */ /* 0x000fe200078e0204 */
[----:B------:R-:W-:Y:S01]  /*0540*/  IABS R4, R91 ;  /* 0x0000005b00047213 */ /* 0x000fe20000000000 */
[----:B------:R-:W-:Y:S03]  /*0550*/  BAR.SYNC.DEFER_BLOCKING 0x0 ;  /* 0x0000000000007b1d */ /* 0x000fe60000010000 */
[----:B------:R-:W-:-:S13]  /*0560*/  ISETP.GT.U32.AND P1, PT, R7, R0, PT ;  /* 0x000000000700720c */ /* 0x000fda0003f24070 */
[----:B------:R-:W-:Y:S02]  /*0570*/  @!P1 IMAD.IADD R0, R0, 0x1, -R7 ;  /* 0x0000000100009824 */ /* 0x000fe400078e0a07 */
[----:B------:R-:W-:Y:S01]  /*0580*/  @!P1 VIADD R3, R3, 0x1 ;  /* 0x0000000103039836 */ /* 0x000fe20000000000 */
[----:B------:R-:W-:Y:S02]  /*0590*/  ISETP.NE.AND P1, PT, R5, RZ, PT ;  /* 0x000000ff0500720c */ /* 0x000fe40003f25270 */
[----:B------:R-:W-:Y:S02]  /*05a0*/  ISETP.GE.U32.AND P0, PT, R0, R7, PT ;  /* 0x000000070000720c */ /* 0x000fe40003f06070 */
[----:B------:R-:W-:-:S04]  /*05b0*/  LOP3.LUT R0, R6, R5, RZ, 0x3c, !PT ;  /* 0x0000000506007212 */ /* 0x000fc800078e3cff */
[----:B------:R-:W-:Y:S01]  /*05c0*/  ISETP.GE.AND P2, PT, R0, RZ, PT ;  /* 0x000000ff0000720c */ /* 0x000fe20003f46270 */
[----:B------:R-:W-:-:S06]  /*05d0*/  VIADD R0, R90, 0x3f ;  /* 0x0000003f5a007836 */ /* 0x000fcc0000000000 */
[----:B------:R-:W-:-:S04]  /*05e0*/  @P0 VIADD R3, R3, 0x1 ;  /* 0x0000000103030836 */ /* 0x000fc80000000000 */
[----:B------:R-:W-:Y:S01]  /*05f0*/  IMAD.MOV.U32 R2, RZ, RZ, R3 ;  /* 0x000000ffff027224 */ /* 0x000fe200078e0003 */
[----:B------:R-:W-:-:S03]  /*0600*/  SHF.R.S32.HI R3, RZ, 0x1f, R0 ;  /* 0x0000001fff037819 */ /* 0x000fc60000011400 */
[----:B------:R-:W-:Y:S01]  /*0610*/  @!P2 IMAD.MOV R2, RZ, RZ, -R2 ;  /* 0x000000ffff02a224 */ /* 0x000fe200078e0a02 */
[----:B------:R-:W-:Y:S02]  /*0620*/  @!P1 LOP3.LUT R2, RZ, R5, RZ, 0x33, !PT ;  /* 0x00000005ff029212 */ /* 0x000fe400078e33ff */
[----:B------:R-:W-:-:S03]  /*0630*/  LEA.HI R3, R3, R0, RZ, 0x6 ;  /* 0x0000000003037211 */ /* 0x000fc600078f30ff */
[----:B------:R-:W-:Y:S02]  /*0640*/  IMAD.SHL.U32 R18, R2, 0x8, RZ ;  /* 0x0000000802127824 */ /* 0x000fe400078e00ff */
[----:B------:R-:W-:-:S03]  /*0650*/  IMAD.MOV R2, RZ, RZ, -R2 ;  /* 0x000000ffff027224 */ /* 0x000fc600078e0a02 */
[----:B------:R-:W-:Y:S01]  /*0660*/  LEA.HI.SX32 R3, R3, -R18, 0x1a ;  /* 0x8000001203037211 */ /* 0x000fe200078fd2ff */
[----:B------:R-:W-:Y:S02]  /*0670*/  IMAD R8, R5, R2, R6 ;  /* 0x0000000205087224 */ /* 0x000fe400078e0206 */
[----:B------:R-:W-:Y:S01]  /*0680*/  IMAD.MOV.U32 R2, RZ, RZ, RZ ;  /* 0x000000ffff027224 */ /* 0x000fe200078e00ff */
[----:B------:R-:W-:Y:S01]  /*0690*/  VIMNMX R11, PT, PT, R3, 0x8, PT ;  /* 0x00000008030b7848 */ /* 0x000fe20003fe0100 */
[----:B------:R-:W0:Y:S03]  /*06a0*/  I2F.RP R5, R4 ;  /* 0x0000000400057306 */ /* 0x000e260000209400 */
[-C--:B------:R-:W-:Y:S02]  /*06b0*/  IABS R7, R11.reuse ;  /* 0x0000000b00077213 */ /* 0x080fe40000000000 */
[----:B------:R-:W-:-:S03]  /*06c0*/  IABS R6, R11 ;  /* 0x0000000b00067213 */ /* 0x000fc60000000000 */
[----:B------:R-:W1:Y:S08]  /*06d0*/  I2F.RP R0, R7 ;  /* 0x0000000700007306 */ /* 0x000e700000209400 */
[----:B0-----:R-:W-:Y:S08]  /*06e0*/  MUFU.RCP R5, R5 ;  /* 0x0000000500057308 */ /* 0x001ff00000001000 */
[----:B-1----:R-:W0:Y:S02]  /*06f0*/  MUFU.RCP R0, R0 ;  /* 0x0000000000007308 */ /* 0x002e240000001000 */
[----:B0-----:R-:W-:Y:S01]  /*0700*/  VIADD R3, R0, 0xffffffe ;  /* 0x0ffffffe00037836 */ /* 0x001fe20000000000 */
[----:B------:R-:W-:-:S05]  /*0710*/  IABS R0, R8 ;  /* 0x0000000800007213 */ /* 0x000fca0000000000 */
[----:B------:R-:W0:Y:S02]  /*0720*/  F2I.FTZ.U32.TRUNC.NTZ R3, R3 ;  /* 0x0000000300037305 */ /* 0x000e24000021f000 */
[----:B0-----:R-:W-:-:S04]  /*0730*/  IMAD.MOV R10, RZ, RZ, -R3 ;  /* 0x000000ffff0a7224 */ /* 0x001fc800078e0a03 */
[----:B------:R-:W-:-:S04]  /*0740*/  IMAD R9, R10, R7, RZ ;  /* 0x000000070a097224 */ /* 0x000fc800078e02ff */
[----:B------:R-:W-:Y:S02]  /*0750*/  IMAD.HI.U32 R2, R3, R9, R2 ;  /* 0x0000000903027227 */ /* 0x000fe400078e0002 */
[----:B------:R-:W0:Y:S02]  /*0760*/  I2F.RP R3, R75 ;  /* 0x0000004b00037306 */ /* 0x000e240000209400 */
[----:B------:R-:W-:Y:S02]  /*0770*/  IMAD.MOV.U32 R9, RZ, RZ, R0 ;  /* 0x000000ffff097224 */ /* 0x000fe400078e0000 */
[----:B------:R-:W-:Y:S02]  /*0780*/  IMAD.MOV R0, RZ, RZ, -R6 ;  /* 0x000000ffff007224 */ /* 0x000fe400078e0a06 */
[----:B------:R-:W-:-:S04]  /*0790*/  IMAD.HI.U32 R2, R2, R9, RZ ;  /* 0x0000000902027227 */ /* 0x000fc800078e00ff */
[----:B------:R-:W-:Y:S02]  /*07a0*/  IMAD R0, R2, R0, R9 ;  /* 0x0000000002007224 */ /* 0x000fe400078e0209 */
[----:B------:R-:W-:Y:S01]  /*07b0*/  VIADD R6, R5, 0xffffffe ;  /* 0x0ffffffe05067836 */ /* 0x000fe20000000000 */
[----:B------:R-:W-:Y:S02]  /*07c0*/  SHF.R.U32.HI R5, RZ, 0x6, R66 ;  /* 0x00000006ff057819 */ /* 0x000fe40000011642 */
[----:B------:R-:W-:Y:S01]  /*07d0*/  ISETP.GT.U32.AND P1, PT, R7, R0, PT ;  /* 0x000000000700720c */ /* 0x000fe20003f24070 */
[----:B0-----:R-:W0:Y:S01]  /*07e0*/  MUFU.RCP R3, R3 ;  /* 0x0000000300037308 */ /* 0x001e220000001000 */
[----:B------:R-:W-:-:S04]  /*07f0*/  SGXT.U32 R5, R5, 0x1 ;  /* 0x000000010505781a */ /* 0x000fc80000000000 */
[C---:B------:R-:W-:Y:S02]  /*0800*/  LOP3.LUT R229, R5.reuse, 0x8, RZ, 0xfc, !PT ;  /* 0x0000000805e57812 */ /* 0x040fe400078efcff */
[----:B------:R-:W-:-:S05]  /*0810*/  LOP3.LUT R227, R5, 0xa, RZ, 0xfc, !PT ;  /* 0x0000000a05e37812 */ /* 0x000fca00078efcff */
[----:B------:R-:W-:Y:S02]  /*0820*/  @!P1 IMAD.IADD R0, R0, 0x1, -R7 ;  /* 0x0000000100009824 */ /* 0x000fe400078e0a07 */
[----:B------:R-:W-:Y:S01]  /*0830*/  @!P1 VIADD R2, R2, 0x1 ;  /* 0x0000000102029836 */ /* 0x000fe20000000000 */
[----:B------:R-:W-:Y:S02]  /*0840*/  ISETP.NE.AND P1, PT, R11, RZ, PT ;  /* 0x000000ff0b00720c */ /* 0x000fe40003f25270 */
[----:B------:R-:W-:Y:S01]  /*0850*/  ISETP.GE.U32.AND P0, PT, R0, R7, PT ;  /* 0x000000070000720c */ /* 0x000fe20003f06070 */
[----:B0-----:R-:W-:Y:S01]  /*0860*/  VIADD R3, R3, 0xffffffe ;  /* 0x0ffffffe03037836 */ /* 0x001fe20000000000 */
[----:B------:R-:W-:Y:S01]  /*0870*/  LOP3.LUT R0, R8, R11, RZ, 0x3c, !PT ;  /* 0x0000000b08007212 */ /* 0x000fe200078e3cff */
[----:B------:R0:W1:Y:S03]  /*0880*/  F2I.FTZ.U32.TRUNC.NTZ R7, R6 ;  /* 0x0000000600077305 */ /* 0x000066000021f000 */
[----:B------:R-:W-:-:S05]  /*0890*/  ISETP.GE.AND P2, PT, R0, RZ, PT ;  /* 0x000000ff0000720c */ /* 0x000fca0003f46270 */
[----:B------:R-:W2:Y:S01]  /*08a0*/  F2I.FTZ.U32.TRUNC.NTZ R3, R3 ;  /* 0x0000000300037305 */ /* 0x000ea2000021f000 */
[----:B0-----:R-:W-:Y:S02]  /*08b0*/  IMAD.MOV.U32 R6, RZ, RZ, RZ ;  /* 0x000000ffff067224 */ /* 0x001fe400078e00ff */
[----:B------:R-:W-:Y:S02]  /*08c0*/  @P0 VIADD R2, R2, 0x1 ;  /* 0x0000000102020836 */ /* 0x000fe40000000000 */
[----:B-1----:R-:W-:-:S03]  /*08d0*/  IMAD.MOV R9, RZ, RZ, -R7 ;  /* 0x000000ffff097224 */ /* 0x002fc600078e0a07 */
[----:B------:R-:W-:Y:S01]  /*08e0*/  @!P2 IMAD.MOV R2, RZ, RZ, -R2 ;  /* 0x000000ffff02a224 */ /* 0x000fe200078e0a02 */
[----:B------:R-:W-:Y:S01]  /*08f0*/  @!P1 LOP3.LUT R2, RZ, R11, RZ, 0x33, !PT ;  /* 0x0000000bff029212 */ /* 0x000fe200078e33ff */
[----:B------:R-:W-:-:S04]  /*0900*/  IMAD R9, R9, R4, RZ ;  /* 0x0000000409097224 */ /* 0x000fc800078e02ff */
[----:B------:R-:W-:Y:S02]  /*0910*/  IMAD.SHL.U32 R10, R2, 0x40, RZ ;  /* 0x00000040020a7824 */ /* 0x000fe400078e00ff */
[----:B------:R-:W-:-:S03]  /*0920*/  IMAD.HI.U32 R7, R7, R9, R6 ;  /* 0x0000000907077227 */ /* 0x000fc600078e0006 */
[C---:B------:R-:W-:Y:S01]  /*0930*/  LOP3.LUT R64, R10.reuse, 0x2, R5, 0xfe, !PT ;  /* 0x000000020a407812 */ /* 0x040fe200078efe05 */
[----:B------:R-:W-:Y:S01]  /*0940*/  IMAD.MOV R0, RZ, RZ, -R2 ;  /* 0x000000ffff007224 */ /* 0x000fe200078e0a02 */
[C---:B------:R-:W-:Y:S01]  /*0950*/  LOP3.LUT R65, R10.reuse, R5, RZ, 0xfc, !PT ;  /* 0x000000050a417212 */ /* 0x040fe200078efcff */
[----:B--2---:R-:W-:Y:S01]  /*0960*/  IMAD.MOV R20, RZ, RZ, -R3 ;  /* 0x000000ffff147224 */ /* 0x004fe200078e0a03 */
[C-C-:B------:R-:W-:Y:S01]  /*0970*/  LOP3.LUT R63, R10.reuse, 0x4, R5.reuse, 0xfe, !PT ;  /* 0x000000040a3f7812 */ /* 0x140fe200078efe05 */
[----:B------:R-:W-:Y:S01]  /*0980*/  IMAD R0, R11, R0, R8 ;  /* 0x000000000b007224 */ /* 0x000fe200078e0208 */
[----:B------:R-:W-:Y:S01]  /*0990*/  IABS R14, R64 ;  /* 0x00000040000e7213 */ /* 0x000fe20000000000 */
[----:B------:R-:W-:Y:S01]  /*09a0*/  IMAD.MOV.U32 R2, RZ, RZ, RZ ;  /* 0x000000ffff027224 */ /* 0x000fe200078e00ff */
[----:B------:R-:W-:Y:S01]  /*09b0*/  LOP3.LUT R60, R10, 0xa, R5, 0xfe, !PT ;  /* 0x0000000a0a3c7812 */ /* 0x000fe200078efe05 */
[----:B------:R-:W-:Y:S01]  /*09c0*/  IMAD R11, R20, R75, RZ ;  /* 0x0000004b140b7224 */ /* 0x000fe200078e02ff */
[----:B------:R-:W-:Y:S01]  /*09d0*/  IABS R12, R65 ;  /* 0x00000041000c7213 */ /* 0x000fe20000000000 */
[----:B------:R-:W-:Y:S01]  /*09e0*/  IMAD.HI.U32 R8, R7, R14, RZ ;  /* 0x0000000e07087227 */ /* 0x000fe200078e00ff */
[----:B------:R-:W-:-:S02]  /*09f0*/  IABS R16, R63 ;  /* 0x0000003f00107213 */ /* 0x000fc40000000000 */
[----:B------:R-:W-:Y:S01]  /*0a00*/  IABS R21, R60 ;  /* 0x0000003c00157213 */ /* 0x000fe20000000000 */
[C---:B------:R-:W-:Y:S01]  /*0a10*/  IMAD.HI.U32 R6, R7.reuse, R12, RZ ;  /* 0x0000000c07067227 */ /* 0x040fe200078e00ff */
[C-C-:B------:R-:W-:Y:S02]  /*0a20*/  LOP3.LUT R55, R10.reuse, 0x14, R5.reuse, 0xfe, !PT ;  /* 0x000000140a377812 */ /* 0x140fe400078efe05 */
[C-C-:B------:R-:W-:Y:S01]  /*0a30*/  LOP3.LUT R58, R10.reuse, 0xe, R5.reuse, 0xfe, !PT ;  /* 0x0000000e0a3a7812 */ /* 0x140fe200078efe05 */
[C---:B------:R-:W-:Y:S01]  /*0a40*/  IMAD.HI.U32 R9, R7.reuse, R16, RZ ;  /* 0x0000001007097227 */ /* 0x040fe200078e00ff */
[C-C-:B------:R-:W-:Y:S02]  /*0a50*/  LOP3.LUT R62, R10.reuse, 0x6, R5.reuse, 0xfe, !PT ;  /* 0x000000060a3e7812 */ /* 0x140fe400078efe05 */
[----:B------:R-:W-:Y:S01]  /*0a60*/  IABS R31, R55 ;  /* 0x00000037001f7213 */ /* 0x000fe20000000000 */
[----:B------:R-:W-:Y:S01]  /*0a70*/  IMAD.MOV R15, RZ, RZ, -R8 ;  /* 0x000000ffff0f7224 */ /* 0x000fe200078e0a08 */
[----:B------:R-:W-:Y:S01]  /*0a80*/  LOP3.LUT R61, R10, 0x8, R5, 0xfe, !PT ;  /* 0x000000080a3d7812 */ /* 0x000fe200078efe05 */
[----:B------:R-:W-:Y:S01]  /*0a90*/  IMAD.HI.U32 R8, R7, R21, RZ ;  /* 0x0000001507087227 */ /* 0x000fe200078e00ff */
[----:B------:R-:W-:-:S02]  /*0aa0*/  IABS R25, R58 ;  /* 0x0000003a00197213 */ /* 0x000fc40000000000 */
[----:B------:R-:W-:Y:S01]  /*0ab0*/  IABS R19, R61 ;  /* 0x0000003d00137213 */ /* 0x000fe20000000000 */
[----:B------:R-:W-:Y:S01]  /*0ac0*/  IMAD.MOV R13, RZ, RZ, -R6 ;  /* 0x000000ffff0d7224 */ /* 0x000fe200078e0a06 */
[C---:B------:R-:W-:Y:S01]  /*0ad0*/  LOP3.LUT R50, R10.reuse, 0x1e, R5, 0xfe, !PT ;  /* 0x0000001e0a327812 */ /* 0x040fe200078efe05 */
[----:B------:R-:W-:Y:S01]  /*0ae0*/  IMAD.MOV R17, RZ, RZ, -R9 ;  /* 0x000000ffff117224 */ /* 0x000fe200078e0a09 */
[C-C-:B------:R-:W-:Y:S01]  /*0af0*/  LOP3.LUT R53, R10.reuse, 0x18, R5.reuse, 0xfe, !PT ;  /* 0x000000180a357812 */ /* 0x140fe200078efe05 */
[----:B------:R-:W-:Y:S01]  /*0b00*/  IMAD.MOV R8, RZ, RZ, -R8 ;  /* 0x000000ffff087224 */ /* 0x000fe200078e0a08 */
[----:B------:R-:W-:Y:S01]  /*0b10*/  LOP3.LUT R57, R10, 0x10, R5, 0xfe, !PT ;  /* 0x000000100a397812 */ /* 0x000fe200078efe05 */
[C---:B------:R-:W-:Y:S01]  /*0b20*/  IMAD R9, R4.reuse, R13, R12 ;  /* 0x0000000d04097224 */ /* 0x040fe200078e020c */
[----:B------:R-:W-:Y:S01]  /*0b30*/  IABS R71, R50 ;  /* 0x0000003200477213 */ /* 0x000fe20000000000 */
[----:B------:R-:W-:Y:S01]  /*0b40*/  IMAD R13, R4, R17, R16 ;  /* 0x00000011040d7224 */ /* 0x000fe200078e0210 */
[----:B------:R-:W-:Y:S01]  /*0b50*/  IABS R17, R62 ;  /* 0x0000003e00117213 */ /* 0x000fe20000000000 */
[----:B------:R-:W-:Y:S01]  /*0b60*/  IMAD.HI.U32 R2, R3, R11, R2 ;  /* 0x0000000b03027227 */ /* 0x000fe200078e0002 */
[----:B------:R-:W-:-:S02]  /*0b70*/  LOP3.LUT R56, R10, 0x12, R5, 0xfe, !PT ;  /* 0x000000120a387812 */ /* 0x000fc400078efe05 */
[----:B------:R-:W-:Y:S01]  /*0b80*/  IABS R35, R53 ;  /* 0x0000003500237213 */ /* 0x000fe20000000000 */
[C---:B------:R-:W-:Y:S01]  /*0b90*/  IMAD R21, R4.reuse, R8, R21 ;  /* 0x0000000804157224 */ /* 0x040fe200078e0215 */
[----:B------:R-:W-:Y:S01]  /*0ba0*/  IABS R27, R57 ;  /* 0x00000039001b7213 */ /* 0x000fe20000000000 */
[----:B------:R-:W-:Y:S01]  /*0bb0*/  IMAD R11, R4, R15, R14 ;  /* 0x0000000f040b7224 */ /* 0x000fe200078e020e */
[----:B------:R-:W-:Y:S01]  /*0bc0*/  IABS R29, R56 ;  /* 0x00000038001d7213 */ /* 0x000fe20000000000 */
[C---:B------:R-:W-:Y:S01]  /*0bd0*/  IMAD.HI.U32 R8, R7.reuse, R31, RZ ;  /* 0x0000001f07087227 */ /* 0x040fe200078e00ff */
[C-C-:B------:R-:W-:Y:S02]  /*0be0*/  LOP3.LUT R45, R10.reuse, 0x28, R5.reuse, 0xfe, !PT ;  /* 0x000000280a2d7812 */ /* 0x140fe400078efe05 */
[C-C-:B------:R-:W-:Y:S01]  /*0bf0*/  LOP3.LUT R48, R10.reuse, 0x22, R5.reuse, 0xfe, !PT ;  /* 0x000000220a307812 */ /* 0x140fe200078efe05 */
[----:B------:R-:W-:Y:S01]  /*0c00*/  IMAD.HI.U32 R14, R7, R25, RZ ;  /* 0x00000019070e7227 */ /* 0x000fe200078e00ff */
[----:B------:R-:W-:-:S02]  /*0c10*/  LOP3.LUT R52, R10, 0x1a, R5, 0xfe, !PT ;  /* 0x0000001a0a347812 */ /* 0x000fc400078efe05 */
[----:B------:R-:W-:Y:S01]  /*0c20*/  IABS R93, R45 ;  /* 0x0000002d005d7213 */ /* 0x000fe20000000000 */
[----:B------:R-:W-:Y:S01]  /*0c30*/  IMAD.IADD R3, R18, 0x1, R0 ;  /* 0x0000000112037824 */ /* 0x000fe200078e0200 */
[C-C-:B------:R-:W-:Y:S01]  /*0c40*/  LOP3.LUT R51, R10.reuse, 0x1c, R5.reuse, 0xfe, !PT ;  /* 0x0000001c0a337812 */ /* 0x140fe200078efe05 */
[C---:B------:R-:W-:Y:S01]  /*0c50*/  IMAD.HI.U32 R0, R7.reuse, R17, RZ ;  /* 0x0000001107007227 */ /* 0x040fe200078e00ff */
[----:B------:R-:W-:Y:S02]  /*0c60*/  IABS R85, R48 ;  /* 0x0000003000557213 */ /* 0x000fe40000000000 */
[----:B------:R-:W-:Y:S01]  /*0c70*/  IABS R67, R52 ;  /* 0x0000003400437213 */ /* 0x000fe20000000000 */
[----:B------:R-:W-:Y:S01]  /*0c80*/  IMAD.MOV R8, RZ, RZ, -R8 ;  /* 0x000000ffff087224 */ /* 0x000fe200078e0a08 */
[----:B------:R-:W-:Y:S01]  /*0c90*/  IABS R69, R51 ;  /* 0x0000003300457213 */ /* 0x000fe20000000000 */
[----:B------:R-:W-:Y:S01]  /*0ca0*/  IMAD.HI.U32 R6, R7, R19, RZ ;  /* 0x0000001307067227 */ /* 0x000fe200078e00ff */
[----:B------:R-:W-:-:S02]  /*0cb0*/  LOP3.LUT R43, R10, 0x2c, R5, 0xfe, !PT ;  /* 0x0000002c0a2b7812 */ /* 0x000fc400078efe05 */
[C-C-:B------:R-:W-:Y:S01]  /*0cc0*/  LOP3.LUT R47, R10.reuse, 0x24, R5.reuse, 0xfe, !PT ;  /* 0x000000240a2f7812 */ /* 0x140fe200078efe05 */
[----:B------:R-:W-:Y:S01]  /*0cd0*/  IMAD.MOV R14, RZ, RZ, -R14 ;  /* 0x000000ffff0e7224 */ /* 0x000fe200078e0a0e */
[----:B------:R-:W-:Y:S01]  /*0ce0*/  LOP3.LUT R46, R10, 0x26, R5, 0xfe, !PT ;  /* 0x000000260a2e7812 */ /* 0x000fe200078efe05 */
[----:B------:R-:W-:Y:S01]  /*0cf0*/  IMAD.MOV R0, RZ, RZ, -R0 ;  /* 0x000000ffff007224 */ /* 0x000fe200078e0a00 */
[----:B------:R-:W-:Y:S01]  /*0d00*/  IABS R97, R43 ;  /* 0x0000002b00617213 */ /* 0x000fe20000000000 */
[C---:B------:R-:W-:Y:S01]  /*0d10*/  IMAD R31, R4.reuse, R8, R31 ;  /* 0x00000008041f7224 */ /* 0x040fe200078e021f */
[----:B------:R-:W-:Y:S01]  /*0d20*/  IABS R87, R47 ;  /* 0x0000002f00577213 */ /* 0x000fe20000000000 */
[----:B------:R-:W-:Y:S01]  /*0d30*/  IMAD.MOV R6, RZ, RZ, -R6 ;  /* 0x000000ffff067224 */ /* 0x000fe200078e0a06 */
[----:B------:R-:W-:Y:S01]  /*0d40*/  IABS R89, R46 ;  /* 0x0000002e00597213 */ /* 0x000fe20000000000 */
[----:B------:R-:W-:Y:S01]  /*0d50*/  IMAD R25, R4, R14, R25 ;  /* 0x0000000e04197224 */ /* 0x000fe200078e0219 */
[C-C-:B------:R-:W-:Y:S01]  /*0d60*/  LOP3.LUT R42, R10.reuse, 0x2e, R5.reuse, 0xfe, !PT ;  /* 0x0000002e0a2a7812 */ /* 0x140fe200078efe05 */
[----:B------:R-:W-:Y:S01]  /*0d70*/  IMAD.HI.U32 R8, R7, R71, RZ ;  /* 0x0000004707087227 */ /* 0x000fe200078e00ff */
[----:B------:R-:W-:-:S02]  /*0d80*/  LOP3.LUT R40, R10, 0x32, R5, 0xfe, !PT ;  /* 0x000000320a287812 */ /* 0x000fc400078efe05 */
[----:B------:R-:W-:Y:S01]  /*0d90*/  IABS R99, R42 ;  /* 0x0000002a00637213 */ /* 0x000fe20000000000 */
[C---:B------:R-:W-:Y:S01]  /*0da0*/  IMAD.HI.U32 R14, R7.reuse, R35, RZ ;  /* 0x00000023070e7227 */ /* 0x040fe200078e00ff */
[----:B------:R-:W-:Y:S02]  /*0db0*/  IABS R103, R40 ;  /* 0x0000002800677213 */ /* 0x000fe40000000000 */
[----:B------:R-:W-:Y:S01]  /*0dc0*/  LOP3.LUT R59, R10, 0xc, R5, 0xfe, !PT ;  /* 0x0000000c0a3b7812 */ /* 0x000fe200078efe05 */
[C---:B------:R-:W-:Y:S01]  /*0dd0*/  IMAD R17, R4.reuse, R0, R17 ;  /* 0x0000000004117224 */ /* 0x040fe200078e0211 */
[C---:B------:R-:W-:Y:S01]  /*0de0*/  ISETP.GT.U32.AND P5, PT, R4.reuse, R9, PT ;  /* 0x000000090400720c */ /* 0x040fe20003fa4070 */
[C---:B------:R-:W-:Y:S01]  /*0df0*/  IMAD.HI.U32 R0, R7.reuse, R27, RZ ;  /* 0x0000001b07007227 */ /* 0x040fe200078e00ff */
[----:B------:R-:W-:Y:S02]  /*0e00*/  IABS R23, R59 ;  /* 0x0000003b00177213 */ /* 0x000fe40000000000 */
[C---:B------:R-:W-:Y:S01]  /*0e10*/  ISETP.GT.U32.AND P3, PT, R4.reuse, R13, PT ;  /* 0x0000000d0400720c */ /* 0x040fe20003f64070 */
[C---:B------:R-:W-:Y:S01]  /*0e20*/  IMAD R19, R4.reuse, R6, R19 ;  /* 0x0000000604137224 */ /* 0x040fe200078e0213 */
[C---:B------:R-:W-:Y:S01]  /*0e30*/  ISETP.GT.U32.AND P4, PT, R4.reuse, R11, PT ;  /* 0x0000000b0400720c */ /* 0x040fe20003f84070 */
[----:B------:R-:W-:Y:S01]  /*0e40*/  IMAD.MOV R8, RZ, RZ, -R8 ;  /* 0x000000ffff087224 */ /* 0x000fe200078e0a08 */
[C---:B------:R-:W-:Y:S01]  /*0e50*/  ISETP.GT.U32.AND P1, PT, R4.reuse, R21, PT ;  /* 0x000000150400720c */ /* 0x040fe20003f24070 */
[----:B------:R-:W-:Y:S01]  /*0e60*/  IMAD.HI.U32 R6, R7, R29, RZ ;  /* 0x0000001d07067227 */ /* 0x000fe200078e00ff */
[----:B------:R-:W-:-:S02]  /*0e70*/  ISETP.GT.U32.AND P6, PT, R4, R19, PT ;  /* 0x000000130400720c */ /* 0x000fc40003fc4070 */
[C-C-:B------:R-:W-:Y:S01]  /*0e80*/  LOP3.LUT R54, R10.reuse, 0x16, R5.reuse, 0xfe, !PT ;  /* 0x000000160a367812 */ /* 0x140fe200078efe05 */
[----:B------:R-:W-:Y:S01]  /*0e90*/  IMAD.MOV R14, RZ, RZ, -R14 ;  /* 0x000000ffff0e7224 */ /* 0x000fe200078e0a0e */
[----:B------:R-:W-:Y:S01]  /*0ea0*/  LOP3.LUT R49, R10, 0x20, R5, 0xfe, !PT ;  /* 0x000000200a317812 */ /* 0x000fe200078efe05 */
[----:B------:R-:W-:Y:S01]  /*0eb0*/  IMAD.MOV R0, RZ, RZ, -R0 ;  /* 0x000000ffff007224 */ /* 0x000fe200078e0a00 */
[----:B------:R-:W-:Y:S01]  /*0ec0*/  IABS R33, R54 ;  /* 0x0000003600217213 */ /* 0x000fe20000000000 */
[----:B------:R-:W-:Y:S01]  /*0ed0*/  IMAD R71, R4, R8, R71 ;  /* 0x0000000804477224 */ /* 0x000fe200078e0247 */
[----:B------:R-:W-:Y:S01]  /*0ee0*/  IABS R73, R49 ;  /* 0x0000003100497213 */ /* 0x000fe20000000000 */
[----:B------:R-:W-:Y:S01]  /*0ef0*/  IMAD.MOV R6, RZ, RZ, -R6 ;  /* 0x000000ffff067224 */ /* 0x000fe200078e0a06 */
[----:B------:R-:W-:Y:S01]  /*0f00*/  LOP3.LUT R44, R10, 0x2a, R5, 0xfe, !PT ;  /* 0x0000002a0a2c7812 */ /* 0x000fe200078efe05 */
[----:B------:R-:W-:Y:S01]  /*0f10*/  IMAD R35, R4, R14, R35 ;  /* 0x0000000e04237224 */ /* 0x000fe200078e0223 */
[----:B------:R-:W-:Y:S01]  /*0f20*/  LOP3.LUT R39, R10, 0x34, R5, 0xfe, !PT ;  /* 0x000000340a277812 */ /* 0x000fe200078efe05 */
[----:B------:R-:W-:Y:S01]  /*0f30*/  IMAD.HI.U32 R8, R7, R93, RZ ;  /* 0x0000005d07087227 */ /* 0x000fe200078e00ff */
[----:B------:R-:W-:-:S02]  /*0f40*/  IABS R95, R44 ;  /* 0x0000002c005f7213 */ /* 0x000fc40000000000 */
[----:B------:R-:W-:Y:S01]  /*0f50*/  LOP3.LUT R41, R10, 0x30, R5, 0xfe, !PT ;  /* 0x000000300a297812 */ /* 0x000fe200078efe05 */
[C---:B------:R-:W-:Y:S01]  /*0f60*/  IMAD.HI.U32 R14, R7.reuse, R85, RZ ;  /* 0x00000055070e7227 */ /* 0x040fe200078e00ff */
[----:B------:R-:W-:Y:S02]  /*0f70*/  IABS R105, R39 ;  /* 0x0000002700697213 */ /* 0x000fe40000000000 */
[----:B------:R-:W-:Y:S01]  /*0f80*/  IABS R101, R41 ;  /* 0x0000002900657213 */ /* 0x000fe20000000000 */
[----:B------:R-:W-:Y:S01]  /*0f90*/  IMAD R27, R4, R0, R27 ;  /* 0x00000000041b7224 */ /* 0x000fe200078e021b */
[C-C-:B------:R-:W-:Y:S01]  /*0fa0*/  LOP3.LUT R36, R10.reuse, 0x38, R5.reuse, 0xfe, !PT ;  /* 0x000000380a247812 */ /* 0x140fe200078efe05 */
[----:B------:R-:W-:Y:S01]  /*0fb0*/  IMAD.HI.U32 R0, R7, R67, RZ ;  /* 0x0000004307007227 */ /* 0x000fe200078e00ff */
[----:B------:R-:W-:Y:S02]  /*0fc0*/  LOP3.LUT R37, R10, 0x36, R5, 0xfe, !PT ;  /* 0x000000360a257812 */ /* 0x000fe400078efe05 */
[----:B------:R-:W-:Y:S01]  /*0fd0*/  IABS R125, R36 ;  /* 0x00000024007d7213 */ /* 0x000fe20000000000 */
[----:B------:R-:W-:Y:S01]  /*0fe0*/  IMAD R29, R4, R6, R29 ;  /* 0x00000006041d7224 */ /* 0x000fe200078e021d */
[----:B------:R-:W-:Y:S01]  /*0ff0*/  IABS R123, R37 ;  /* 0x00000025007b7213 */ /* 0x000fe20000000000 */
[----:B------:R-:W-:-:S02]  /*1000*/  IMAD.MOV R8, RZ, RZ, -R8 ;  /* 0x000000ffff087224 */ /* 0x000fc400078e0a08 */
[----:B------:R-:W-:-:S04]  /*1010*/  IMAD.HI.U32 R6, R7, R69, RZ ;  /* 0x0000004507067227 */ /* 0x000fc800078e00ff */
[----:B------:R-:W-:Y:S02]  /*1020*/  IMAD.MOV R14, RZ, RZ, -R14 ;  /* 0x000000ffff0e7224 */ /* 0x000fe400078e0a0e */
[----:B------:R-:W-:Y:S02]  /*1030*/  IMAD.MOV R0, RZ, RZ, -R0 ;  /* 0x000000ffff007224 */ /* 0x000fe400078e0a00 */
[----:B------:R-:W-:Y:S01]  /*1040*/  IMAD R93, R4, R8, R93 ;  /* 0x00000008045d7224 */ /* 0x000fe200078e025d */
[----:B------:R-:W-:Y:S01]  /*1050*/  LOP3.LUT R8, R66, 0x3f, RZ, 0xc0, !PT ;  /* 0x0000003f42087812 */ /* 0x000fe200078ec0ff */
[----:B------:R-:W-:Y:S02]  /*1060*/  IMAD.MOV R6, RZ, RZ, -R6 ;  /* 0x000000ffff067224 */ /* 0x000fe400078e0a06 */
[----:B------:R-:W-:Y:S02]  /*1070*/  IMAD R85, R4, R14, R85 ;  /* 0x0000000e04557224 */ /* 0x000fe400078e0255 */
[----:B------:R-:W-:-:S04]  /*1080*/  IMAD.HI.U32 R14, R7, R97, RZ ;  /* 0x00000061070e7227 */ /* 0x000fc800078e00ff */
[----:B------:R-:W-:Y:S02]  /*1090*/  IMAD R67, R4, R0, R67 ;  /* 0x0000000004437224 */ /* 0x000fe400078e0243 */
[----:B------:R-:W-:-:S04]  /*10a0*/  IMAD.HI.U32 R0, R7, R87, RZ ;  /* 0x0000005707007227 */ /* 0x000fc800078e00ff */
[----:B------:R-:W-:Y:S02]  /*10b0*/  IMAD R69, R4, R6, R69 ;  /* 0x0000000604457224 */ /* 0x000fe400078e0245 */
[----:B------:R-:W-:-:S04]  /*10c0*/  IMAD.HI.U32 R6, R7, R89, RZ ;  /* 0x0000005907067227 */ /* 0x000fc800078e00ff */
[----:B------:R-:W-:Y:S02]  /*10d0*/  IMAD.MOV R14, RZ, RZ, -R14 ;  /* 0x000000ffff0e7224 */ /* 0x000fe400078e0a0e */
[----:B------:R-:W-:Y:S02]  /*10e0*/  IMAD R38, R3, 0x40, R8 ;  /* 0x0000004003267824 */ /* 0x000fe400078e0208 */
[----:B------:R-:W-:Y:S02]  /*10f0*/  IMAD.MOV R0, RZ, RZ, -R0 ;  /* 0x000000ffff007224 */ /* 0x000fe400078e0a00 */
[----:B------:R-:W-:Y:S02]  /*1100*/  IMAD.MOV R6, RZ, RZ, -R6 ;  /* 0x000000ffff067224 */ /* 0x000fe400078e0a06 */
[C---:B------:R-:W-:Y:S01]  /*1110*/  IMAD R97, R4.reuse, R14, R97 ;  /* 0x0000000e04617224 */ /* 0x040fe200078e0261 */
[----:B------:R-:W-:Y:S01]  /*1120*/  IABS R14, R38 ;  /* 0x00000026000e7213 */ /* 0x000fe20000000000 */
[----:B------:R-:W-:-:S02]  /*1130*/  IMAD R87, R4, R0, R87 ;  /* 0x0000000004577224 */ /* 0x000fc400078e0257 */
[----:B------:R-:W-:-:S04]  /*1140*/  IMAD.HI.U32 R0, R7, R99, RZ ;  /* 0x0000006307007227 */ /* 0x000fc800078e00ff */
[----:B------:R-:W-:Y:S02]  /*1150*/  IMAD R89, R4, R6, R89 ;  /* 0x0000000604597224 */ /* 0x000fe400078e0259 */
[----:B------:R-:W-:-:S04]  /*1160*/  IMAD.HI.U32 R6, R7, R103, RZ ;  /* 0x0000006707067227 */ /* 0x000fc800078e00ff */
[----:B------:R-:W-:-:S04]  /*1170*/  IMAD.HI.U32 R2, R2, R14, RZ ;  /* 0x0000000e02027227 */ /* 0x000fc800078e00ff */
[----:B------:R-:W-:Y:S02]  /*1180*/  IMAD.MOV R0, RZ, RZ, -R0 ;  /* 0x000000ffff007224 */ /* 0x000fe400078e0a00 */
[----:B------:R-:W-:Y:S02]  /*1190*/  IMAD.MOV R6, RZ, RZ, -R6 ;  /* 0x000000ffff067224 */ /* 0x000fe400078e0a06 */
[----:B------:R-:W-:Y:S02]  /*11a0*/  IMAD.MOV R2, RZ, RZ, -R2 ;  /* 0x000000ffff027224 */ /* 0x000fe400078e0a02 */
[----:B------:R-:W-:Y:S01]  /*11b0*/  IMAD R99, R4, R0, R99 ;  /* 0x0000000004637224 */ /* 0x000fe200078e0263 */
[----:B------:R-:W-:Y:S01]  /*11c0*/  LOP3.LUT R0, R10, 0x3e, R5, 0xfe, !PT ;  /* 0x0000003e0a007812 */ /* 0x000fe200078efe05 */
[----:B------:R-:W-:Y:S02]  /*11d0*/  IMAD R103, R4, R6, R103 ;  /* 0x0000000604677224 */ /* 0x000fe400078e0267 */
[----:B------:R-:W-:Y:S01]  /*11e0*/  IMAD R6, R75, R2, R14 ;  /* 0x000000024b067224 */ /* 0x000fe200078e020e */
[----:B------:R-:W-:Y:S01]  /*11f0*/  IABS R131, R0 ;  /* 0x0000000000837213 */ /* 0x000fe20000000000 */
[----:B------:R-:W-:Y:S01]  /*1200*/  IMAD.HI.U32 R12, R7, R23, RZ ;  /* 0x00000017070c7227 */ /* 0x000fe200078e00ff */
[----:B------:R-:W-:-:S02]  /*1210*/  LOP3.LUT R2, R10, 0x3c, R5, 0xfe, !PT ;  /* 0x0000003c0a027812 */ /* 0x000fc400078efe05 */
[----:B------:R-:W-:Y:S01]  /*1220*/  ISETP.GT.U32.AND P0, PT, R75, R6, PT ;  /* 0x000000064b00720c */ /* 0x000fe20003f04070 */
[----:B------:R-:W-:Y:S01]  /*1230*/  IMAD.HI.U32 R15, R7, R131, RZ ;  /* 0x00000083070f7227 */ /* 0x000fe200078e00ff */
[----:B------:R-:W-:-:S03]  /*1240*/  IABS R129, R2 ;  /* 0x0000000200817213 */ /* 0x000fc60000000000 */
[----:B------:R-:W-:Y:S02]  /*1250*/  IMAD.MOV R15, RZ, RZ, -R15 ;  /* 0x000000ffff0f7224 */ /* 0x000fe400078e0a0f */
[----:B------:R-:W-:Y:S02]  /*1260*/  IMAD.MOV R12, RZ, RZ, -R12 ;  /* 0x000000ffff0c7224 */ /* 0x000fe400078e0a0c */
[C---:B------:R-:W-:Y:S02]  /*1270*/  IMAD R131, R4.reuse, R15, R131 ;  /* 0x0000000f04837224 */ /* 0x040fe400078e0283 */
[----:B------:R-:W-:Y:S02]  /*1280*/  IMAD R23, R4, R12, R23 ;  /* 0x0000000c04177224 */ /* 0x000fe400078e0217 */
[----:B------:R-:W-:Y:S01]  /*1290*/  @!P0 IMAD.IADD R6, R6, 0x1, -R75 ;  /* 0x0000000106068824 */ /* 0x000fe200078e0a4b */
[C---:B------:R-:W-:Y:S01]  /*12a0*/  ISETP.GT.U32.AND P2, PT, R4.reuse, R131, PT ;  /* 0x000000830400720c */ /* 0x040fe20003f44070 */
[--C-:B------:R-:W-:Y:S01]  /*12b0*/  @!P5 IMAD.IADD R9, R9, 0x1, -R4.reuse ;  /* 0x000000010909d824 */ /* 0x100fe200078e0a04 */
[C---:B------:R-:W-:Y:S01]  /*12c0*/  ISETP.GT.U32.AND P5, PT, R4.reuse, R25, PT ;  /* 0x000000190400720c */ /* 0x040fe20003fa4070 */
[--C-:B------:R-:W-:Y:S01]  /*12d0*/  @!P3 IMAD.IADD R13, R13, 0x1, -R4.reuse ;  /* 0x000000010d0db824 */ /* 0x100fe200078e0a04 */
[----:B------:R-:W-:Y:S01]  /*12e0*/  ISETP.GT.U32.AND P0, PT, R75, R6, PT ;  /* 0x000000064b00720c */ /* 0x000fe20003f04070 */
[--C-:B------:R-:W-:Y:S01]  /*12f0*/  @!P4 IMAD.IADD R11, R11, 0x1, -R4.reuse ;  /* 0x000000010b0bc824 */ /* 0x100fe200078e0a04 */
[----:B------:R-:W-:Y:S01]  /*1300*/  ISETP.GT.U32.AND P3, PT, R4, R9, PT ;  /* 0x000000090400720c */ /* 0x000fe20003f64070 */
[----:B------:R-:W-:-:S02]  /*1310*/  @!P6 IMAD.IADD R19, R19, 0x1, -R4 ;  /* 0x000000011313e824 */ /* 0x000fc400078e0a04 */
[----:B------:R-:W-:-:S03]  /*1320*/  IMAD.HI.U32 R12, R7, R33, RZ ;  /* 0x00000021070c7227 */ /* 0x000fc600078e00ff */
[C---:B------:R-:W-:Y:S01]  /*1330*/  ISETP.GT.U32.AND P6, PT, R4.reuse, R19, PT ;  /* 0x000000130400720c */ /* 0x040fe20003fc4070 */
[--C-:B------:R-:W-:Y:S01]  /*1340*/  @!P2 IMAD.IADD R131, R131, 0x1, -R4.reuse ;  /* 0x000000018383a824 */ /* 0x100fe200078e0a04 */
[----:B------:R-:W-:Y:S01]  /*1350*/  ISETP.GT.U32.AND P2, PT, R4, R23, PT ;  /* 0x000000170400720c */ /* 0x000fe20003f44070 */
[--C-:B------:R-:W-:Y:S02]  /*1360*/  @!P5 IMAD.IADD R25, R25, 0x1, -R4.reuse ;  /* 0x000000011919d824 */ /* 0x100fe400078e0a04 */
[----:B------:R-:W-:Y:S01]  /*1370*/  @!P0 IMAD.IADD R6, R6, 0x1, -R75 ;  /* 0x0000000106068824 */ /* 0x000fe200078e0a4b */
[C---:B------:R-:W-:Y:S01]  /*1380*/  ISETP.GT.U32.AND P0, PT, R4.reuse, R17, PT ;  /* 0x000000110400720c */ /* 0x040fe20003f04070 */
[--C-:B------:R-:W-:Y:S01]  /*1390*/  @!P3 IMAD.IADD R9, R9, 0x1, -R4.reuse ;  /* 0x000000010909b824 */ /* 0x100fe200078e0a04 */
[C---:B------:R-:W-:Y:S01]  /*13a0*/  ISETP.GT.U32.AND P4, PT, R4.reuse, R131, PT ;  /* 0x000000830400720c */ /* 0x040fe20003f84070 */
[----:B------:R-:W-:Y:S01]  /*13b0*/  @!P1 IMAD.IADD R21, R21, 0x1, -R4 ;  /* 0x0000000115159824 */ /* 0x000fe200078e0a04 */
[C---:B------:R-:W-:Y:S01]  /*13c0*/  ISETP.GT.U32.AND P1, PT, R4.reuse, R13, PT ;  /* 0x0000000d0400720c */ /* 0x040fe20003f24070 */
[----:B------:R-:W-:Y:S01]  /*13d0*/  IMAD.MOV R12, RZ, RZ, -R12 ;  /* 0x000000ffff0c7224 */ /* 0x000fe200078e0a0c */
[----:B------:R-:W0:Y:S01]  /*13e0*/  LDC.64 R74, c[0x0][0x3a8] ;  /* 0x0000ea00ff4a7b82 */ /* 0x000e220000000a00 */
[--C-:B------:R-:W-:Y:S01]  /*13f0*/  @!P6 IMAD.IADD R19, R19, 0x1, -R4.reuse ;  /* 0x000000011313e824 */ /* 0x100fe200078e0a04 */
[----:B------:R-:W-:Y:S01]  /*1400*/  ISETP.GT.U32.AND P5, PT, R4, R21, PT ;  /* 0x000000150400720c */ /* 0x000fe20003fa4070 */
[----:B------:R-:W-:-:S02]  /*1410*/  @!P2 IMAD.IADD R23, R23, 0x1, -R4 ;  /* 0x000000011717a824 */ /* 0x000fc400078e0a04 */
[C---:B------:R-:W-:Y:S02]  /*1420*/  IMAD R33, R4.reuse, R12, R33 ;  /* 0x0000000c04217224 */ /* 0x040fe400078e0221 */
[--C-:B------:R-:W-:Y:S01]  /*1430*/  @!P0 IMAD.IADD R17, R17, 0x1, -R4.reuse ;  /* 0x0000000111118824 */ /* 0x100fe200078e0a04 */
[C---:B------:R-:W-:Y:S01]  /*1440*/  ISETP.GT.U32.AND P0, PT, R4.reuse, R11, PT ;  /* 0x0000000b0400720c */ /* 0x040fe20003f04070 */
[--C-:B------:R-:W-:Y:S01]  /*1450*/  @!P4 IMAD.IADD R131, R131, 0x1, -R4.reuse ;  /* 0x000000018383c824 */ /* 0x100fe200078e0a04 */
[C---:B------:R-:W-:Y:S01]  /*1460*/  ISETP.GT.U32.AND P3, PT, R4.reuse, R23, PT ;  /* 0x000000170400720c */ /* 0x040fe20003f64070 */
[--C-:B------:R-:W-:Y:S01]  /*1470*/  @!P1 IMAD.IADD R13, R13, 0x1, -R4.reuse ;  /* 0x000000010d0d9824 */ /* 0x100fe200078e0a04 */
[C---:B------:R-:W-:Y:S01]  /*1480*/  ISETP.GT.U32.AND P4, PT, R4.reuse, R25, PT ;  /* 0x000000190400720c */ /* 0x040fe20003f84070 */
[----:B------:R-:W-:Y:S01]  /*1490*/  IMAD.HI.U32 R12, R7, R73, RZ ;  /* 0x00000049070c7227 */ /* 0x000fe200078e00ff */
[C---:B------:R-:W-:Y:S02]  /*14a0*/  ISETP.GT.U32.AND P2, PT, R4.reuse, R17, PT ;  /* 0x000000110400720c */ /* 0x040fe40003f44070 */
[C---:B------:R-:W-:Y:S01]  /*14b0*/  ISETP.GT.U32.AND P6, PT, R4.reuse, R33, PT ;  /* 0x000000210400720c */ /* 0x040fe20003fc4070 */
[----:B------:R-:W-:Y:S01]  /*14c0*/  @!P5 IMAD.IADD R21, R21, 0x1, -R4 ;  /* 0x000000011515d824 */ /* 0x000fe200078e0a04 */
[C---:B------:R-:W-:Y:S01]  /*14d0*/  ISETP.GT.U32.AND P1, PT, R4.reuse, R29, PT ;  /* 0x0000001d0400720c */ /* 0x040fe20003f24070 */
[----:B------:R-:W-:Y:S01]  /*14e0*/  IMAD.MOV R12, RZ, RZ, -R12 ;  /* 0x000000ffff0c7224 */ /* 0x000fe200078e0a0c */
[C---:B------:R-:W-:Y:S01]  /*14f0*/  ISETP.GT.U32.AND P5, PT, R4.reuse, R35, PT ;  /* 0x000000230400720c */ /* 0x040fe20003fa4070 */
[--C-:B------:R-:W-:Y:S01]  /*1500*/  @!P0 IMAD.IADD R11, R11, 0x1, -R4.reuse ;  /* 0x000000010b0b8824 */ /* 0x100fe200078e0a04 */
[C---:B------:R-:W-:Y:S01]  /*1510*/  ISETP.GT.U32.AND P0, PT, R4.reuse, R27, PT ;  /* 0x0000001b0400720c */ /* 0x040fe20003f04070 */
[--C-:B------:R-:W-:Y:S01]  /*1520*/  @!P3 IMAD.IADD R23, R23, 0x1, -R4.reuse ;  /* 0x000000011717b824 */ /* 0x100fe200078e0a04 */
[C---:B------:R-:W-:Y:S01]  /*1530*/  ISETP.GT.U32.AND P3, PT, R4.reuse, R67, PT ;  /* 0x000000430400720c */ /* 0x040fe20003f64070 */
[--C-:B------:R-:W-:Y:S01]  /*1540*/  @!P4 IMAD.IADD R25, R25, 0x1, -R4.reuse ;  /* 0x000000011919c824 */ /* 0x100fe200078e0a04 */
[C---:B------:R-:W-:Y:S01]  /*1550*/  ISETP.GT.U32.AND P4, PT, R4.reuse, R69, PT ;  /* 0x000000450400720c */ /* 0x040fe20003f84070 */
[--C-:B------:R-:W-:Y:S01]  /*1560*/  @!P2 IMAD.IADD R17, R17, 0x1, -R4.reuse ;  /* 0x000000011111a824 */ /* 0x100fe200078e0a04 */
[C---:B------:R-:W-:Y:S01]  /*1570*/  ISETP.GT.U32.AND P2, PT, R4.reuse, R31, PT ;  /* 0x0000001f0400720c */ /* 0x040fe20003f44070 */
[----:B------:R-:W-:Y:S01]  /*1580*/  @!P6 IMAD.IADD R33, R33, 0x1, -R4 ;  /* 0x000000012121e824 */ /* 0x000fe200078e0a04 */
[C---:B------:R-:W-:Y:S01]  /*1590*/  ISETP.GT.U32.AND P6, PT, R4.reuse, R87, PT ;  /* 0x000000570400720c */ /* 0x040fe20003fc4070 */
[----:B------:R-:W-:-:S02]  /*15a0*/  IMAD R73, R4, R12, R73 ;  /* 0x0000000c04497224 */ /* 0x000fc400078e0249 */
[--C-:B------:R-:W-:Y:S02]  /*15b0*/  @!P1 IMAD.IADD R29, R29, 0x1, -R4.reuse ;  /* 0x000000011d1d9824 */ /* 0x100fe400078e0a04 */
        /* <DEDUP_REMOVED lines=8> */
[----:B------:R-:W-:Y:S01]  /*1640*/  IMAD.HI.U32 R12, R7, R95, RZ ;  /* 0x0000005f070c7227 */ /* 0x000fe200078e00ff */
[----:B------:R-:W-:-:S03]  /*1650*/  ISETP.GT.U32.AND P2, PT, R4, R85, PT ;  /* 0x000000550400720c */ /* 0x000fc60003f44070 */
[--C-:B------:R-:W-:Y:S01]  /*1660*/  @!P5 IMAD.IADD R35, R35, 0x1, -R4.reuse ;  /* 0x000000012323d824 */ /* 0x100fe200078e0a04 */
[C---:B------:R-:W-:Y:S01]  /*1670*/  ISETP.GT.U32.AND P5, PT, R4.reuse, R89, PT ;  /* 0x000000590400720c */ /* 0x040fe20003fa4070 */
[--C-:B------:R-:W-:Y:S01]  /*1680*/  @!P0 IMAD.IADD R71, R71, 0x1, -R4.reuse ;  /* 0x0000000147478824 */ /* 0x100fe200078e0a04 */
[C---:B------:R-:W-:Y:S01]  /*1690*/  ISETP.GT.U32.AND P0, PT, R4.reuse, R29, PT ;  /* 0x0000001d0400720c */ /* 0x040fe20003f04070 */
[----:B------:R-:W-:Y:S01]  /*16a0*/  @!P3 IMAD.IADD R93, R93, 0x1, -R4 ;  /* 0x000000015d5db824 */ /* 0x000fe200078e0a04 */
[C---:B------:R-:W-:Y:S01]  /*16b0*/  ISETP.GT.U32.AND P3, PT, R4.reuse, R69, PT ;  /* 0x000000450400720c */ /* 0x040fe20003f64070 */
[----:B------:R-:W-:Y:S02]  /*16c0*/  IMAD.MOV R12, RZ, RZ, -R12 ;  /* 0x000000ffff0c7224 */ /* 0x000fe400078e0a0c */
[----:B------:R-:W-:Y:S01]  /*16d0*/  @!P6 IMAD.IADD R87, R87, 0x1, -R4 ;  /* 0x000000015757e824 */ /* 0x000fe200078e0a04 */
[C---:B------:R-:W-:Y:S01]  /*16e0*/  ISETP.GT.U32.AND P6, PT, R4.reuse, R35, PT ;  /* 0x000000230400720c */ /* 0x040fe20003fc4070 */
[----:B------:R-:W-:-:S02]  /*16f0*/  IMAD R95, R4, R12, R95 ;  /* 0x0000000c045f7224 */ /* 0x000fc400078e025f */
[----:B------:R-:W-:-:S04]  /*1700*/  IMAD.HI.U32 R12, R7, R105, RZ ;  /* 0x00000069070c7227 */ /* 0x000fc800078e00ff */
[----:B------:R-:W-:Y:S01]  /*1710*/  @!P4 IMAD.IADD R27, R27, 0x1, -R4 ;  /* 0x000000011b1bc824 */ /* 0x000fe200078e0a04 */
[----:B------:R-:W-:Y:S01]  /*1720*/  ISETP.GT.U32.AND P4, PT, R4, R87, PT ;  /* 0x000000570400720c */ /* 0x000fe20003f84070 */
[----:B------:R-:W-:-:S04]  /*1730*/  IMAD.HI.U32 R3, R7, R101, RZ ;  /* 0x0000006507037227 */ /* 0x000fc800078e00ff */
[----:B------:R-:W-:Y:S02]  /*1740*/  IMAD.MOV R12, RZ, RZ, -R12 ;  /* 0x000000ffff0c7224 */ /* 0x000fe400078e0a0c */
[--C-:B------:R-:W-:Y:S01]  /*1750*/  @!P1 IMAD.IADD R73, R73, 0x1, -R4.reuse ;  /* 0x0000000149499824 */ /* 0x100fe200078e0a04 */
[C---:B------:R-:W-:Y:S01]  /*1760*/  ISETP.GT.U32.AND P1, PT, R4.reuse, R31, PT ;  /* 0x0000001f0400720c */ /* 0x040fe20003f24070 */
[--C-:B------:R-:W-:Y:S01]  /*1770*/  @!P2 IMAD.IADD R85, R85, 0x1, -R4.reuse ;  /* 0x000000015555a824 */ /* 0x100fe200078e0a04 */
[C---:B------:R-:W-:Y:S01]  /*1780*/  ISETP.GT.U32.AND P2, PT, R4.reuse, R33, PT ;  /* 0x000000210400720c */ /* 0x040fe20003f44070 */
[--C-:B------:R-:W-:Y:S01]  /*1790*/  @!P0 IMAD.IADD R29, R29, 0x1, -R4.reuse ;  /* 0x000000011d1d8824 */ /* 0x100fe200078e0a04 */
[C---:B------:R-:W-:Y:S01]  /*17a0*/  ISETP.GT.U32.AND P0, PT, R4.reuse, R71, PT ;  /* 0x000000470400720c */ /* 0x040fe20003f04070 */
[----:B------:R-:W-:Y:S01]  /*17b0*/  @!P3 IMAD.IADD R69, R69, 0x1, -R4 ;  /* 0x000000014545b824 */ /* 0x000fe200078e0a04 */
[----:B------:R-:W-:Y:S01]  /*17c0*/  ISETP.GT.U32.AND P3, PT, R4, R95, PT ;  /* 0x0000005f0400720c */ /* 0x000fe20003f64070 */
[----:B------:R-:W-:-:S02]  /*17d0*/  IMAD.MOV R3, RZ, RZ, -R3 ;  /* 0x000000ffff037224 */ /* 0x000fc400078e0a03 */
[C---:B------:R-:W-:Y:S02]  /*17e0*/  IMAD R105, R4.reuse, R12, R105 ;  /* 0x0000000c04697224 */ /* 0x040fe400078e0269 */
[----:B------:R-:W-:Y:S01]  /*17f0*/  @!P5 IMAD.IADD R89, R89, 0x1, -R4 ;  /* 0x000000015959d824 */ /* 0x000fe200078e0a04 */
[----:B------:R-:W-:Y:S01]  /*1800*/  ISETP.GT.U32.AND P5, PT, R4, R67, PT ;  /* 0x000000430400720c */ /* 0x000fe20003fa4070 */
[----:B------:R-:W-:-:S04]  /*1810*/  IMAD.HI.U32 R12, R7, R125, RZ ;  /* 0x0000007d070c7227 */ /* 0x000fc800078e00ff */
[----:B------:R-:W-:Y:S01]  /*1820*/  IMAD R101, R4, R3, R101 ;  /* 0x0000000304657224 */ /* 0x000fe200078e0265 */
[----:B------:R-:W-:Y:S01]  /*1830*/  LOP3.LUT R3, R10, 0x3a, R5, 0xfe, !PT ;  /* 0x0000003a0a037812 */ /* 0x000fe200078efe05 */
[----:B------:R-:W-:Y:S02]  /*1840*/  IMAD.MOV R12, RZ, RZ, -R12 ;  /* 0x000000ffff0c7224 */ /* 0x000fe400078e0a0c */
[--C-:B------:R-:W-:Y:S01]  /*1850*/  @!P4 IMAD.IADD R87, R87, 0x1, -R4.reuse ;  /* 0x000000015757c824 */ /* 0x100fe200078e0a04 */
[----:B------:R-:W-:Y:S01]  /*1860*/  IABS R127, R3 ;  /* 0x00000003007f7213 */ /* 0x000fe20000000000 */
[C---:B------:R-:W-:Y:S01]  /*1870*/  IMAD R125, R4.reuse, R12, R125 ;  /* 0x0000000c047d7224 */ /* 0x040fe200078e027d */
        /* <DEDUP_REMOVED lines=9> */
[----:B------:R-:W-:-:S04]  /*1910*/  IMAD.HI.U32 R14, R7, R127, RZ ;  /* 0x0000007f070e7227 */ /* 0x000fc800078e00ff */
[----:B------:R-:W-:Y:S01]  /*1920*/  @!P5 IMAD.IADD R67, R67, 0x1, -R4 ;  /* 0x000000014343d824 */ /* 0x000fe200078e0a04 */
[----:B------:R-:W-:Y:S01]  /*1930*/  ISETP.GT.U32.AND P5, PT, R4, R93, PT ;  /* 0x0000005d0400720c */ /* 0x000fe20003fa4070 */
[----:B------:R-:W-:-:S04]  /*1940*/  IMAD.HI.U32 R10, R7, R123, RZ ;  /* 0x0000007b070a7227 */ /* 0x000fc800078e00ff */
[----:B------:R-:W-:Y:S02]  /*1950*/  IMAD.MOV R14, RZ, RZ, -R14 ;  /* 0x000000ffff0e7224 */ /* 0x000fe400078e0a0e */
[----:B------:R-:W-:Y:S02]  /*1960*/  IMAD.MOV R10, RZ, RZ, -R10 ;  /* 0x000000ffff0a7224 */ /* 0x000fe400078e0a0a */
[C---:B------:R-:W-:Y:S02]  /*1970*/  IMAD R127, R4.reuse, R14, R127 ;  /* 0x0000000e047f7224 */ /* 0x040fe400078e027f */
[--C-:B------:R-:W-:Y:S01]  /*1980*/  @!P4 IMAD.IADD R103, R103, 0x1, -R4.reuse ;  /* 0x000000016767c824 */ /* 0x100fe200078e0a04 */
[----:B------:R-:W1:Y:S01]  /*1990*/  LDC.64 R14, c[0x0][0x3a0] ;  /* 0x0000e800ff0e7b82 */ /* 0x000e620000000a00 */
[C---:B------:R-:W-:Y:S02]  /*19a0*/  IMAD R123, R4.reuse, R10, R123 ;  /* 0x0000000a047b7224 */ /* 0x040fe400078e027b */
[--C-:B------:R-:W-:Y:S01]  /*19b0*/  @!P1 IMAD.IADD R73, R73, 0x1, -R4.reuse ;  /* 0x0000000149499824 */ /* 0x100fe200078e0a04 */
[C---:B------:R-:W-:Y:S01]  /*19c0*/  ISETP.GT.U32.AND P1, PT, R4.reuse, R99, PT ;  /* 0x000000630400720c */ /* 0x040fe20003f24070 */
[--C-:B------:R-:W-:Y:S01]  /*19d0*/  @!P2 IMAD.IADD R85, R85, 0x1, -R4.reuse ;  /* 0x000000015555a824 */ /* 0x100fe200078e0a04 */
[C---:B------:R-:W-:Y:S01]  /*19e0*/  ISETP.GT.U32.AND P2, PT, R4.reuse, R101, PT ;  /* 0x000000650400720c */ /* 0x040fe20003f44070 */
[----:B------:R-:W-:Y:S01]  /*19f0*/  IMAD.HI.U32 R7, R7, R129, RZ ;  /* 0x0000008107077227 */ /* 0x000fe200078e00ff */
[----:B------:R-:W2:Y:S03]  /*1a00*/  LDS R10, [UR9] ;  /* 0x00000009ff0a7984 */ /* 0x000ea60008000800 */
[--C-:B------:R-:W-:Y:S01]  /*1a10*/  @!P0 IMAD.IADD R97, R97, 0x1, -R4.reuse ;  /* 0x0000000161618824 */ /* 0x100fe200078e0a04 */
[C---:B------:R-:W-:Y:S01]  /*1a20*/  ISETP.GT.U32.AND P0, PT, R4.reuse, R127, PT ;  /* 0x0000007f0400720c */ /* 0x040fe20003f04070 */
[--C-:B------:R-:W-:Y:S01]  /*1a30*/  @!P3 IMAD.IADD R125, R125, 0x1, -R4.reuse ;  /* 0x000000017d7db824 */ /* 0x100fe200078e0a04 */
[C---:B------:R-:W-:Y:S01]  /*1a40*/  ISETP.GT.U32.AND P3, PT, R4.reuse, R103, PT ;  /* 0x000000670400720c */ /* 0x040fe20003f64070 */
[--C-:B------:R-:W-:Y:S01]  /*1a50*/  @!P5 IMAD.IADD R93, R93, 0x1, -R4.reuse ;  /* 0x000000015d5dd824 */ /* 0x100fe200078e0a04 */
[C---:B------:R-:W-:Y:S01]  /*1a60*/  ISETP.GT.U32.AND P5, PT, R4.reuse, R123, PT ;  /* 0x0000007b0400720c */ /* 0x040fe20003fa4070 */
[----:B------:R-:W-:Y:S01]  /*1a70*/  IMAD.MOV R7, RZ, RZ, -R7 ;  /* 0x000000ffff077224 */ /* 0x000fe200078e0a07 */
[----:B------:R-:W-:Y:S01]  /*1a80*/  ISETP.GT.U32.AND P4, PT, R4, R97, PT ;  /* 0x000000610400720c */ /* 0x000fe20003f84070 */
[----:B------:R-:W-:-:S02]  /*1a90*/  @!P1 IMAD.IADD R99, R99, 0x1, -R4 ;  /* 0x0000000163639824 */ /* 0x000fc400078e0a04 */
[C---:B------:R-:W-:Y:S02]  /*1aa0*/  IMAD R129, R4.reuse, R7, R129 ;  /* 0x0000000704817224 */ /* 0x040fe400078e0281 */
[--C-:B------:R-:W-:Y:S01]  /*1ab0*/  @!P2 IMAD.IADD R101, R101, 0x1, -R4.reuse ;  /* 0x000000016565a824 */ /* 0x100fe200078e0a04 */
[C---:B------:R-:W-:Y:S01]  /*1ac0*/  ISETP.GT.U32.AND P2, PT, R4.reuse, R95, PT ;  /* 0x0000005f0400720c */ /* 0x040fe20003f44070 */
[--C-:B------:R-:W-:Y:S01]  /*1ad0*/  @!P0 IMAD.IADD R127, R127, 0x1, -R4.reuse ;  /* 0x000000017f7f8824 */ /* 0x100fe200078e0a04 */
[----:B------:R-:W-:Y:S01]  /*1ae0*/  ISETP.GT.U32.AND P1, PT, R4, R129, PT ;  /* 0x000000810400720c */ /* 0x000fe20003f24070 */
[--C-:B------:R-:W-:Y:S01]  /*1af0*/  @!P3 IMAD.IADD R103, R103, 0x1, -R4.reuse ;  /* 0x000000016767b824 */ /* 0x100fe200078e0a04 */
[----:B------:R-:W-:Y:S01]  /*1b00*/  ISETP.GE.AND P0, PT, R38, RZ, PT ;  /* 0x000000ff2600720c */ /* 0x000fe20003f06270 */
[--C-:B------:R-:W-:Y:S01]  /*1b10*/  @!P5 IMAD.IADD R123, R123, 0x1, -R4.reuse ;  /* 0x000000017b7bd824 */ /* 0x100fe200078e0a04 */
[----:B------:R-:W-:Y:S01]  /*1b20*/  ISETP.NE.AND P3, PT, R90, RZ, PT ;  /* 0x000000ff5a00720c */ /* 0x000fe20003f65270 */
[--C-:B------:R-:W-:Y:S01]  /*1b30*/  @!P4 IMAD.IADD R97, R97, 0x1, -R4.reuse ;  /* 0x000000016161c824 */ /* 0x100fe200078e0a04 */
[C---:B------:R-:W-:Y:S01]  /*1b40*/  ISETP.GT.U32.AND P5, PT, R4.reuse, R101, PT ;  /* 0x000000650400720c */ /* 0x040fe20003fa4070 */
[--C-:B------:R-:W-:Y:S01]  /*1b50*/  @!P6 IMAD.IADD R35, R35, 0x1, -R4.reuse ;  /* 0x000000012323e824 */ /* 0x100fe200078e0a04 */
[C---:B------:R-:W-:Y:S01]  /*1b60*/  ISETP.GT.U32.AND P4, PT, R4.reuse, R125, PT ;  /* 0x0000007d0400720c */ /* 0x040fe20003f84070 */
[----:B0-----:R-:W-:Y:S01]  /*1b70*/  IMAD R77, R5, R74, RZ ;  /* 0x0000004a054d7224 */ /* 0x001fe200078e02ff */
[C---:B------:R-:W-:Y:S01]  /*1b80*/  ISETP.GT.U32.AND P6, PT, R4.reuse, R89, PT ;  /* 0x000000590400720c */ /* 0x040fe20003fc4070 */
[--C-:B------:R-:W-:Y:S01]  /*1b90*/  @!P2 IMAD.IADD R95, R95, 0x1, -R4.reuse ;  /* 0x000000015f5fa824 */ /* 0x100fe200078e0a04 */
[----:B------:R-:W-:Y:S01]  /*1ba0*/  ISETP.GT.U32.AND P2, PT, R4, R123, PT ;  /* 0x0000007b0400720c */ /* 0x000fe20003f44070 */
[----:B------:R-:W-:-:S02]  /*1bb0*/  @!P1 IMAD.IADD R129, R129, 0x1, -R4 ;  /* 0x0000000181819824 */ /* 0x000fc400078e0a04 */
[----:B------:R-:W-:Y:S01]  /*1bc0*/  @!P0 IMAD.MOV R6, RZ, RZ, -R6 ;  /* 0x000000ffff068224 */ /* 0x000fe200078e0a06 */
[----:B------:R-:W-:Y:S01]  /*1bd0*/  ISETP.GE.AND P0, PT, R62, RZ, PT ;  /* 0x000000ff3e00720c */ /* 0x000fe20003f06270 */
[----:B------:R-:W-:Y:S01]  /*1be0*/  IMAD.MOV.U32 R111, RZ, RZ, R95 ;  /* 0x000000ffff6f7224 */ /* 0x000fe200078e005f */
[----:B------:R-:W-:Y:S01]  /*1bf0*/  @!P3 LOP3.LUT R6, RZ, R90, RZ, 0x33, !PT ;  /* 0x0000005aff06b212 */ /* 0x000fe200078e33ff */
[--C-:B------:R-:W-:Y:S01]  /*1c00*/  @!P5 IMAD.IADD R101, R101, 0x1, -R4.reuse ;  /* 0x000000016565d824 */ /* 0x100fe200078e0a04 */
[----:B------:R-:W-:Y:S01]  /*1c10*/  ISETP.GE.AND P3, PT, R65, RZ, PT ;  /* 0x000000ff4100720c */ /* 0x000fe20003f66270 */
[--C-:B------:R-:W-:Y:S01]  /*1c20*/  @!P4 IMAD.IADD R125, R125, 0x1, -R4.reuse ;  /* 0x000000017d7dc824 */ /* 0x100fe200078e0a04 */
[C---:B------:R-:W-:Y:S01]  /*1c30*/  ISETP.GT.U32.AND P5, PT, R4.reuse, R129, PT ;  /* 0x000000810400720c */ /* 0x040fe20003fa4070 */
[--C-:B------:R-:W-:Y:S01]  /*1c40*/  @!P6 IMAD.IADD R89, R89, 0x1, -R4.reuse ;  /* 0x000000015959e824 */ /* 0x100fe200078e0a04 */
[----:B------:R-:W-:Y:S01]  /*1c50*/  ISETP.GE.AND P4, PT, R61, RZ, PT ;  /* 0x000000ff3d00720c */ /* 0x000fe20003f86270 */
[--C-:B------:R-:W-:Y:S01]  /*1c60*/  @!P2 IMAD.IADD R123, R123, 0x1, -R4.reuse ;  /* 0x000000017b7ba824 */ /* 0x100fe200078e0a04 */
[----:B------:R-:W-:Y:S01]  /*1c70*/  ISETP.GE.AND P2, PT, R63, RZ, PT ;  /* 0x000000ff3f00720c */ /* 0x000fe20003f46270 */
[----:B------:R-:W-:Y:S01]  /*1c80*/  IMAD.MOV.U32 R107, RZ, RZ, R89 ;  /* 0x000000ffff6b7224 */ /* 0x000fe200078e0059 */
[----:B------:R-:W-:Y:S01]  /*1c90*/  ISETP.GT.U32.AND P6, PT, R4, R105, PT ;  /* 0x000000690400720c */ /* 0x000fe20003fc4070 */
[----:B------:R-:W-:Y:S01]  /*1ca0*/  @!P0 IMAD.MOV R17, RZ, RZ, -R17 ;  /* 0x000000ffff118224 */ /* 0x000fe200078e0a11 */
[----:B------:R-:W-:Y:S01]  /*1cb0*/  ISETP.GE.AND P0, PT, R57, RZ, PT ;  /* 0x000000ff3900720c */ /* 0x000fe20003f06270 */
[----:B------:R-:W-:Y:S01]  /*1cc0*/  IMAD.MOV.U32 R109, RZ, RZ, R93 ;  /* 0x000000ffff6d7224 */ /* 0x000fe200078e005d */
[----:B--2---:R-:W-:Y:S01]  /*1cd0*/  R2UR UR8, R10 ;  /* 0x000000000a0872ca */ /* 0x004fe200000e0000 */
[----:B------:R-:W-:Y:S01]  /*1ce0*/  @!P3 IMAD.MOV R9, RZ, RZ, -R9 ;  /* 0x000000ffff09b224 */ /* 0x000fe200078e0a09 */
[----:B------:R-:W-:Y:S01]  /*1cf0*/  ISETP.GE.AND P3, PT, R59, RZ, PT ;  /* 0x000000ff3b00720c */ /* 0x000fe20003f66270 */
[--C-:B------:R-:W-:Y:S01]  /*1d00*/  @!P5 IMAD.IADD R129, R129, 0x1, -R4.reuse ;  /* 0x000000018181d824 */ /* 0x100fe200078e0a04 */
[----:B------:R-:W-:Y:S01]  /*1d10*/  ISETP.GE.AND P5, PT, R60, RZ, PT ;  /* 0x000000ff3c00720c */ /* 0x000fe20003fa6270 */
[----:B------:R-:W-:Y:S01]  /*1d20*/  @!P4 IMAD.MOV R19, RZ, RZ, -R19 ;  /* 0x000000ffff13c224 */ /* 0x000fe200078e0a13 */
[----:B------:R-:W-:Y:S01]  /*1d30*/  ISETP.GE.AND P4, PT, R56, RZ, PT ;  /* 0x000000ff3800720c */ /* 0x000fe20003f86270 */
[----:B------:R-:W-:Y:S01]  /*1d40*/  @!P2 IMAD.MOV R13, RZ, RZ, -R13 ;  /* 0x000000ffff0da224 */ /* 0x000fe200078e0a0d */
[----:B------:R-:W-:Y:S01]  /*1d50*/  ISETP.GE.AND P2, PT, R58, RZ, PT ;  /* 0x000000ff3a00720c */ /* 0x000fe20003f46270 */
[--C-:B------:R-:W-:Y:S01]  /*1d60*/  @!P6 IMAD.IADD R105, R105, 0x1, -R4.reuse ;  /* 0x000000016969e824 */ /* 0x100fe200078e0a04 */
[----:B------:R-:W-:Y:S01]  /*1d70*/  ISETP.GT.U32.AND P6, PT, R4, R99, PT ;  /* 0x000000630400720c */ /* 0x000fe20003fc4070 */
[----:B------:R-:W-:Y:S01]  /*1d80*/  @!P0 IMAD.MOV R27, RZ, RZ, -R27 ;  /* 0x000000ffff1b8224 */ /* 0x000fe200078e0a1b */
[----:B------:R-:W-:Y:S01]  /*1d90*/  ISETP.GE.AND P0, PT, R52, RZ, PT ;  /* 0x000000ff3400720c */ /* 0x000fe20003f06270 */
[----:B------:R-:W-:Y:S01]  /*1da0*/  IMAD R79, R74, 0x2, R77 ;  /* 0x000000024a4f7824 */ /* 0x000fe200078e024d */
[----:B------:R-:W-:Y:S01]  /*1db0*/  ISETP.GT.U32.AND P1, PT, R4, R105, PT ;  /* 0x000000690400720c */ /* 0x000fe20003f24070 */
[----:B------:R-:W-:Y:S01]  /*1dc0*/  @!P3 IMAD.MOV R23, RZ, RZ, -R23 ;  /* 0x000000ffff17b224 */ /* 0x000fe200078e0a17 */
[----:B------:R-:W-:Y:S01]  /*1dd0*/  ISETP.GE.AND P3, PT, R54, RZ, PT ;  /* 0x000000ff3600720c */ /* 0x000fe20003f66270 */
[----:B------:R-:W-:Y:S01]  /*1de0*/  @!P5 IMAD.MOV R21, RZ, RZ, -R21 ;  /* 0x000000ffff15d224 */ /* 0x000fe200078e0a15 */
[----:B------:R-:W-:Y:S01]  /*1df0*/  ISETP.GE.AND P5, PT, R55, RZ, PT ;  /* 0x000000ff3700720c */ /* 0x000fe20003fa6270 */
[----:B------:R-:W-:Y:S01]  /*1e00*/  @!P4 IMAD.MOV R29, RZ, RZ, -R29 ;  /* 0x000000ffff1dc224 */ /* 0x000fe200078e0a1d */
[----:B------:R-:W-:Y:S01]  /*1e10*/  ISETP.GE.AND P4, PT, R51, RZ, PT ;  /* 0x000000ff3300720c */ /* 0x000fe20003f86270 */
[----:B------:R-:W-:Y:S01]  /*1e20*/  @!P2 IMAD.MOV R25, RZ, RZ, -R25 ;  /* 0x000000ffff19a224 */ /* 0x000fe200078e0a19 */
[----:B------:R-:W-:Y:S01]  /*1e30*/  ISETP.GE.AND P2, PT, R53, RZ, PT ;  /* 0x000000ff3500720c */ /* 0x000fe20003f46270 */
[----:B------:R-:W-:Y:S01]  /*1e40*/  @!P6 IMAD.IADD R99, R99, 0x1, -R4 ;  /* 0x000000016363e824 */ /* 0x000fe200078e0a04 */
[----:B------:R-:W-:Y:S01]  /*1e50*/  ISETP.GT.U32.AND P6, PT, R4, R127, PT ;  /* 0x0000007f0400720c */ /* 0x000fe20003fc4070 */
[----:B------:R-:W-:Y:S01]  /*1e60*/  @!P0 IMAD.MOV R67, RZ, RZ, -R67 ;  /* 0x000000ffff438224 */ /* 0x000fe200078e0a43 */
[----:B------:R-:W-:Y:S01]  /*1e70*/  ISETP.GE.AND P0, PT, R47, RZ, PT ;  /* 0x000000ff2f00720c */ /* 0x000fe20003f06270 */
[----:B------:R-:W-:-:S02]  /*1e80*/  IMAD R81, R74, 0x2, R79 ;  /* 0x000000024a517824 */ /* 0x000fc400078e024f */
        /* <DEDUP_REMOVED lines=8> */
[--C-:B------:R-:W-:Y:S01]  /*1f10*/  @!P6 IMAD.IADD R127, R127, 0x1, -R4.reuse ;  /* 0x000000017f7fe824 */ /* 0x100fe200078e0a04 */
[----:B------:R-:W-:Y:S01]  /*1f20*/  ISETP.GE.AND P6, PT, R64, RZ, PT ;  /* 0x000000ff4000720c */ /* 0x000fe20003fc6270 */
[----:B------:R-:W-:Y:S01]  /*1f30*/  @!P1 IMAD.IADD R105, R105, 0x1, -R4 ;  /* 0x0000000169699824 */ /* 0x000fe200078e0a04 */
[----:B------:R-:W-:Y:S01]  /*1f40*/  ISETP.NE.AND P1, PT, R91, RZ, PT ;  /* 0x000000ff5b00720c */ /* 0x000fe20003f25270 */
        /* <DEDUP_REMOVED lines=9> */
[----:B------:R-:W-:Y:S01]  /*1fe0*/  IMAD.MOV.U32 R113, RZ, RZ, R97 ;  /* 0x000000ffff717224 */ /* 0x000fe200078e0061 */
[C---:B------:R-:W-:Y:S01]  /*1ff0*/  SEL R106, R118.reuse, R107, !P1 ;  /* 0x0000006b766a7207 */ /* 0x040fe20004800000 */
[----:B------:R-:W-:Y:S01]  /*2000*/  IMAD.MOV.U32 R117, RZ, RZ, R101 ;  /* 0x000000ffff757224 */ /* 0x000fe200078e0065 */
[C---:B------:R-:W-:Y:S01]  /*2010*/  SEL R10, R118.reuse, R9, !P1 ;  /* 0x00000009760a7207 */ /* 0x040fe20004800000 */
[----:B------:R-:W-:Y:S01]  /*2020*/  IMAD.MOV.U32 R121, RZ, RZ, R105 ;  /* 0x000000ffff797224 */ /* 0x000fe200078e0069 */
[----:B------:R-:W-:Y:S01]  /*2030*/  SEL R89, R118, R13, !P1 ;  /* 0x0000000d76597207 */ /* 0x000fe20004800000 */
[----:B------:R-:W-:Y:S01]  /*2040*/  @!P3 IMAD.MOV R111, RZ, RZ, -R111 ;  /* 0x000000ffff6fb224 */ /* 0x000fe200078e0a6f */
[----:B------:R-:W-:Y:S01]  /*2050*/  ISETP.GE.AND P3, PT, R39, RZ, PT ;  /* 0x000000ff2700720c */ /* 0x000fe20003f66270 */
[----:B------:R-:W-:Y:S01]  /*2060*/  @!P5 IMAD.MOV R109, RZ, RZ, -R109 ;  /* 0x000000ffff6dd224 */ /* 0x000fe200078e0a6d */
[----:B------:R-:W-:Y:S01]  /*2070*/  ISETP.GE.AND P5, PT, R40, RZ, PT ;  /* 0x000000ff2800720c */ /* 0x000fe20003fa6270 */
[----:B------:R-:W-:Y:S01]  /*2080*/  IMAD R189, R74, 0x2, R83 ;  /* 0x000000024abd7824 */ /* 0x000fe200078e0253 */
[C---:B------:R-:W-:Y:S01]  /*2090*/  SEL R108, R118.reuse, R111, !P1 ;  /* 0x0000006f766c7207 */ /* 0x040fe20004800000 */
[----:B------:R-:W-:Y:S01]  /*20a0*/  IMAD.MOV.U32 R119, RZ, RZ, R103 ;  /* 0x000000ffff777224 */ /* 0x000fe200078e0067 */
[----:B------:R-:W-:Y:S01]  /*20b0*/  SEL R107, R118, R109, !P1 ;  /* 0x0000006d766b7207 */ /* 0x000fe20004800000 */
        /* <DEDUP_REMOVED lines=10> */
[----:B------:R-:W-:Y:S01]  /*2160*/  IMAD R191, R74, 0x2, R189 ;  /* 0x000000024abf7824 */ /* 0x000fe200078e02bd */
[----:B------:R-:W-:Y:S01]  /*2170*/  SEL R109, R118, R113, !P1 ;  /* 0x00000071766d7207 */ /* 0x000fe20004800000 */
[----:B------:R-:W-:Y:S01]  /*2180*/  @!P5 IMAD.MOV R119, RZ, RZ, -R119 ;  /* 0x000000ffff77d224 */ /* 0x000fe200078e0a77 */
[----:B------:R-:W-:Y:S01]  /*2190*/  ISETP.GE.AND P5, PT, R0, RZ, PT ;  /* 0x000000ff0000720c */ /* 0x000fe20003fa6270 */
[----:B------:R-:W-:Y:S01]  /*21a0*/  IMAD.SHL.U32 R7, R148, 0x200000, RZ ;  /* 0x0020000094077824 */ /* 0x000fe200078e00ff */
[----:B------:R-:W-:Y:S01]  /*21b0*/  SEL R111, R118, R117, !P1 ;  /* 0x00000075766f7207 */ /* 0x000fe20004800000 */
[----:B------:R-:W-:Y:S01]  /*21c0*/  IMAD R193, R74, 0x2, R191 ;  /* 0x000000024ac17824 */ /* 0x000fe200078e02bf */
[----:B------:R-:W-:Y:S01]  /*21d0*/  SEL R88, R118, R11, !P1 ;  /* 0x0000000b76587207 */ /* 0x000fe20004800000 */
[----:B------:R-:W-:Y:S01]  /*21e0*/  IMAD.MOV.U32 R115, RZ, RZ, R99 ;  /* 0x000000ffff737224 */ /* 0x000fe200078e0063 */
[----:B------:R-:W-:Y:S01]  /*21f0*/  LOP3.LUT R7, R7, 0x600000, RZ, 0xc0, !PT ;  /* 0x0060000007077812 */ /* 0x000fe200078ec0ff */
[----:B------:R-:W-:Y:S01]  /*2200*/  IMAD R195, R74, 0x2, R193 ;  /* 0x000000024ac37824 */ /* 0x000fe200078e02c1 */
[----:B------:R-:W-:Y:S01]  /*2210*/  SEL R90, R118, R17, !P1 ;  /* 0x00000011765a7207 */ /* 0x000fe20004800000 */
[----:B-1----:R-:W-:Y:S01]  /*2220*/  VIADD R4, R14, 0x3f ;  /* 0x0000003f0e047836 */ /* 0x002fe20000000000 */
[----:B------:R-:W-:Y:S01]  /*2230*/  R2UR UR10, R7 ;  /* 0x00000000070a72ca */ /* 0x000fe200000e0000 */
[----:B------:R-:W-:Y:S01]  /*2240*/  @!P0 IMAD.MOV R115, RZ, RZ, -R115 ;  /* 0x000000ffff738224 */ /* 0x000fe200078e0a73 */
[----:B------:R-:W-:Y:S01]  /*2250*/  LOP3.LUT R7, R5, 0x18, RZ, 0xfc, !PT ;  /* 0x0000001805077812 */ /* 0x000fe200078efcff */
[----:B------:R-:W-:Y:S01]  /*2260*/  IMAD R197, R74, 0x2, R195 ;  /* 0x000000024ac57824 */ /* 0x000fe200078e02c3 */
[----:B------:R-:W-:Y:S01]  /*2270*/  ISETP.GT.AND P0, PT, R4, 0x3f, PT ;  /* 0x0000003f0400780c */ /* 0x000fe20003f04270 */
[----:B------:R-:W-:Y:S01]  /*2280*/  @!P2 IMAD.MOV R123, RZ, RZ, -R123 ;  /* 0x000000ffff7ba224 */ /* 0x000fe200078e0a7b */
[C---:B------:R-:W-:Y:S01]  /*2290*/  SEL R110, R118.reuse, R115, !P1 ;  /* 0x00000073766e7207 */ /* 0x040fe20004800000 */
[----:B------:R-:W-:Y:S01]  /*22a0*/  @!P6 IMAD.MOV R125, RZ, RZ, -R125 ;  /* 0x000000ffff7de224 */ /* 0x000fe200078e0a7d */
[C---:B------:R-:W-:Y:S01]  /*22b0*/  SEL R91, R118.reuse, R19, !P1 ;  /* 0x00000013765b7207 */ /* 0x040fe20004800000 */
[----:B------:R-:W-:Y:S01]  /*22c0*/  @!P4 IMAD.MOV R127, RZ, RZ, -R127 ;  /* 0x000000ffff7fc224 */ /* 0x000fe200078e0a7f */
[C---:B------:R-:W-:Y:S01]  /*22d0*/  SEL R92, R118.reuse, R21, !P1 ;  /* 0x00000015765c7207 */ /* 0x040fe20004800000 */
[----:B------:R-:W-:Y:S01]  /*22e0*/  @!P3 IMAD.MOV R129, RZ, RZ, -R129 ;  /* 0x000000ffff81b224 */ /* 0x000fe200078e0a81 */
[C---:B------:R-:W-:Y:S01]  /*22f0*/  SEL R93, R118.reuse, R23, !P1 ;  /* 0x00000017765d7207 */ /* 0x040fe20004800000 */
[----:B------:R-:W-:Y:S01]  /*2300*/  @!P5 IMAD.MOV R131, RZ, RZ, -R131 ;  /* 0x000000ffff83d224 */ /* 0x000fe200078e0a83 */
[----:B------:R-:W-:Y:S01]  /*2310*/  SEL R94, R118, R25, !P1 ;  /* 0x00000019765e7207 */ /* 0x000fe20004800000 */
[----:B------:R-:W-:Y:S01]  /*2320*/  IMAD R199, R74, 0x2, R197 ;  /* 0x000000024ac77824 */ /* 0x000fe200078e02c5 */
[----:B------:R-:W-:Y:S01]  /*2330*/  SEL R95, R118, R27, !P1 ;  /* 0x0000001b765f7207 */ /* 0x000fe20004800000 */
[----:B------:R-:W-:Y:S01]  /*2340*/  IMAD R6, R6, R15, RZ ;  /* 0x0000000f06067224 */ /* 0x000fe200078e02ff */
[----:B------:R-:W-:Y:S01]  /*2350*/  SEL R96, R118, R29, !P1 ;  /* 0x0000001d76607207 */ /* 0x000fe20004800000 */
[----:B------:R-:W-:Y:S01]  /*2360*/  IMAD R201, R74, 0x2, R199 ;  /* 0x000000024ac97824 */ /* 0x000fe200078e02c7 */
[C---:B------:R-:W-:Y:S01]  /*2370*/  SEL R97, R118.reuse, R31, !P1 ;  /* 0x0000001f76617207 */ /* 0x040fe20004800000 */
[----:B------:R-:W-:Y:S01]  /*2380*/  UIADD3 UR10, UPT, UPT, UR8, UR10, URZ ;  /* 0x0000000a080a7290 */ /* 0x000fe2000fffe0ff */
[----:B------:R-:W-:-:S02]  /*2390*/  SEL R98, R118, R33, !P1 ;  /* 0x0000002176627207 */ /* 0x000fc40004800000 */
[C---:B------:R-:W-:Y:S02]  /*23a0*/  SEL R99, R118.reuse, R35, !P1 ;  /* 0x0000002376637207 */ /* 0x040fe40004800000 */
[C---:B------:R-:W-:Y:S02]  /*23b0*/  SEL R100, R118.reuse, R67, !P1 ;  /* 0x0000004376647207 */ /* 0x040fe40004800000 */
[C---:B------:R-:W-:Y:S02]  /*23c0*/  SEL R101, R118.reuse, R69, !P1 ;  /* 0x0000004576657207 */ /* 0x040fe40004800000 */
[C---:B------:R-:W-:Y:S02]  /*23d0*/  SEL R102, R118.reuse, R71, !P1 ;  /* 0x0000004776667207 */ /* 0x040fe40004800000 */
[C---:B------:R-:W-:Y:S02]  /*23e0*/  SEL R103, R118.reuse, R73, !P1 ;  /* 0x0000004976677207 */ /* 0x040fe40004800000 */
        /* <DEDUP_REMOVED lines=8> */
[----:B------:R-:W-:Y:S01]  /*2470*/  SEL R118, R118, R131, !P1 ;  /* 0x0000008376767207 */ /* 0x000fe20004800000 */
[----:B------:R-:W-:Y:S01]  /*2480*/  BAR.SYNC.DEFER_BLOCKING 0x0 ;  /* 0x0000000000007b1d */ /* 0x000fe20000010000 */
[----:B------:R-:W-:Y:S02]  /*2490*/  ISETP.LT.AND P3, PT, R7, R14, P0 ;  /* 0x0000000e0700720c */ /* 0x000fe40000761270 */
[----:B------:R-:W-:-:S03]  /*24a0*/  LOP3.LUT P1, RZ, R66, 0x7f, RZ, 0xc0, !PT ;  /* 0x0000007f42ff7812 */ /* 0x000fc6000782c0ff */
[----:B---3--:R-:W-:Y:S10]  /*24b0*/  BRA.U UP0, `(.L_x_5) ;  /* 0x0000000100187547 */ /* 0x008ff4000b800000 */
[----:B------:R-:W-:Y:S01]  /*24c0*/  ELECT P2, URZ, PT ;  /* 0x0000000000ff782f */ /* 0x000fe20003840000 */
[----:B------:R-:W-:Y:S01]  /*24d0*/  IMAD.MOV.U32 R7, RZ, RZ, 0x1 ;  /* 0x00000001ff077424 */ /* 0x000fe200078e00ff */
[----:B------:R-:W-:Y:S01]  /*24e0*/  UMOV UR5, 0x40 ;  /* 0x0000004000057882 */ /* 0x000fe20000000000 */
[----:B------:R-:W-:Y:S01]  /*24f0*/  UVIRTCOUNT.DEALLOC.SMPOOL 0x80 ;  /* 0x000000800000784c */ /* 0x000fe20000000000 */
[----:B------:R-:W-:-:S09]  /*2500*/  ULEA UR5, UR4, UR5, 0x18 ;  /* 0x0000000504057291 */ /* 0x000fd2000f8ec0ff */
[----:B------:R0:W-:Y:S03]  /*2510*/  @P2 STS.U8 [UR5], R7 ;  /* 0x00000007ff002988 */ /* 0x0001e60008000005 */
.L_x_5:
[----:B------:R-:W-:Y:S01]  /*2520*/  STTM.16dp32bit_t0_t15.x32 tmem[UR10], RZ ;  /* 0x000000ff000079ed */ /* 0x000fe20008a8000a */
[----:B------:R-:W-:Y:S01]  /*2530*/  STTM.16dp32bit_t16_t31.x32 tmem[UR10+0x20], RZ ;  /* 0x000020ff000079ed */ /* 0x000fe20008aa000a */
[----:B------:R-:W1:Y:S02]  /*2540*/  FENCE.VIEW.ASYNC.T ;  /* 0x00000000000073c6 */ /* 0x000e640000000200 */
[----:B-1----:R-:W-:Y:S01]  /*2550*/  VOTEU.ALL UP1, P1 ;  /* 0x0000000000ff7886 */ /* 0x002fe20000820000 */
[----:B------:R-:W-:Y:S01]  /*2560*/  VOTEU.ALL UP2, P1 ;  /* 0x0000000000ff7886 */ /* 0x000fe20000840000 */
[----:B------:R-:W-:Y:S01]  /*2570*/  IMAD R203, R74, 0x2, R201 ;  /* 0x000000024acb7824 */ /* 0x000fe200078e02c9 */
[----:B------:R-:W-:Y:S01]  /*2580*/  ISETP.LT.AND P2, PT, R229, R14, P0 ;  /* 0x0000000ee500720c */ /* 0x000fe20000741270 */
[----:B------:R-:W-:Y:S01]  /*2590*/  IMAD.SHL.U32 R186, R6, 0x2, RZ ;  /* 0x0000000206ba7824 */ /* 0x000fe200078e00ff */
[----:B------:R-:W-:-:S04]  /*25a0*/  @!UP1 UIADD3 UR4, UPT, UPT, -UR6, 0x100000, URZ ;  /* 0x0010000006049890 */ /* 0x000fc8000fffe1ff */
[----:B------:R-:W-:Y:S02]  /*25b0*/  @!UP1 USHF.L.U32 UR5, UR4, 0xb, URZ ;  /* 0x0000000b04059899 */ /* 0x000fe400080006ff */
[----:B------:R-:W-:Y:S01]  /*25c0*/  @!UP1 USHF.L.U32 UR4, UR4, 0x1, URZ ;  /* 0x0000000104049899 */ /* 0x000fe200080006ff */
[----:B------:R-:W-:Y:S01]  /*25d0*/  BAR.SYNC.DEFER_BLOCKING 0x0 ;  /* 0x0000000000007b1d */ /* 0x000fe20000010000 */
[----:B------:R-:W-:Y:S01]  /*25e0*/  IMAD R9, R74, 0x2, R203 ;  /* 0x000000024a097824 */ /* 0x000fe200078e02cb */
[----:B------:R-:W-:Y:S02]  /*25f0*/  ISETP.LT.AND P4, PT, R227, R14, P0 ;  /* 0x0000000ee300720c */ /* 0x000fe40000781270 */
[----:B------:R-:W-:Y:S01]  /*2600*/  IADD3 R86, P5, PT, R186, UR12, RZ ;  /* 0x0000000cba567c10 */ /* 0x000fe2000ffbe0ff */
[----:B------:R-:W-:-:S03]  /*2610*/  IMAD R11, R74, 0x2, R9 ;  /* 0x000000024a0b7824 */ /* 0x000fc600078e0209 */
[----:B------:R-:W-:Y:S01]  /*2620*/  LEA.HI.X.SX32 R24, R6, UR13, 0x1, P5 ;  /* 0x0000000d06187c11 */ /* 0x000fe2000a8f0eff */
[----:B------:R-:W-:Y:S01]  /*2630*/  IMAD R25, R74, 0x2, R11 ;  /* 0x000000024a197824 */ /* 0x000fe200078e020b */
[----:B------:R-:W-:-:S03]  /*2640*/  LEA R12, P5, R189, R86, 0x1 ;  /* 0x00000056bd0c7211 */ /* 0x000fc600078a08ff */
[C---:B------:R-:W-:Y:S01]  /*2650*/  IMAD R27, R74.reuse, 0x2, R25 ;  /* 0x000000024a1b7824 */ /* 0x040fe200078e0219 */
[----:B------:R-:W-:Y:S01]  /*2660*/  LEA.HI.X.SX32 R13, R189, R24, 0x1, P5 ;  /* 0x00000018bd0d7211 */ /* 0x000fe200028f0eff */
[----:B------:R-:W1:Y:S02]  /*2670*/  FENCE.VIEW.ASYNC.S ;  /* 0x00000000000073c6 */ /* 0x000e640000000000 */
[----:B-1----:R1:W2:Y:S02]  /*2680*/  @!UP2 SYNCS.EXCH.64 URZ, [UR11], UR4 ;  /* 0x000000040bffa5b2 */ /* 0x0022a40008000100 */
[----:B--2---:R-:W-:Y:S01]  /*2690*/  BAR.SYNC.DEFER_BLOCKING 0x0 ;  /* 0x0000000000007b1d */ /* 0x004fe20000010000 */
[----:B------:R-:W-:-:S04]  /*26a0*/  IMAD R15, R74, 0x2, R27 ;  /* 0x000000024a0f7824 */ /* 0x000fc800078e021b */
[----:B------:R-:W-:Y:S01]  /*26b0*/  IMAD R29, R74, 0x2, R15 ;  /* 0x000000024a1d7824 */ /* 0x000fe200078e020f */
[----:B------:R-:W-:-:S03]  /*26c0*/  PRMT R167, RZ, 0x7610, R167 ;  /* 0x00007610ffa77816 */ /* 0x000fc600000000a7 */
[C---:B------:R-:W-:Y:S01]  /*26d0*/  IMAD R31, R74.reuse, 0x2, R29 ;  /* 0x000000024a1f7824 */ /* 0x040fe200078e021d */
[----:B0-----:R-:W-:Y:S01]  /*26e0*/  LOP3.LUT R7, R5, 0x1a, RZ, 0xfc, !PT ;  /* 0x0000001a05077812 */ /* 0x001fe200078efcff */
[----:B-1----:R-:W0:Y:S02]  /*26f0*/  LDCU UR4, c[0x0][0x3b0] ;  /* 0x00007600ff0477ac */ /* 0x002e240008000800 */
[----:B------:R-:W-:Y:S01]  /*2700*/  IMAD R85, R74, 0x2, R31 ;  /* 0x000000024a557824 */ /* 0x000fe200078e021f */
[----:B------:R1:W2:Y:S01]  /*2710*/  @P2 LDG.E.U16 R169, desc[UR20][R12.64] ;  /* 0x000000140ca92981 */ /* 0x0002a2000c1e1500 */
[----:B------:R-:W-:Y:S02]  /*2720*/  LEA R16, P2, R191, R86, 0x1 ;  /* 0x00000056bf107211 */ /* 0x000fe400078408ff */
[----:B------:R-:W-:Y:S02]  /*2730*/  LOP3.LUT R225, R5, 0x10, RZ, 0xfc, !PT ;  /* 0x0000001005e17812 */ /* 0x000fe400078efcff */
[----:B------:R-:W-:-:S02]  /*2740*/  LEA.HI.X.SX32 R17, R191, R24, 0x1, P2 ;  /* 0x00000018bf117211 */ /* 0x000fc400010f0eff */
[----:B------:R-:W-:Y:S01]  /*2750*/  ISETP.LT.AND P2, PT, R7, R14, P0 ;  /* 0x0000000e0700720c */ /* 0x000fe20000741270 */
[C---:B------:R-:W-:Y:S01]  /*2760*/  IMAD R7, R74.reuse, 0x2, R85 ;  /* 0x000000024a077824 */ /* 0x040fe200078e0255 */
[----:B------:R-:W-:Y:S01]  /*2770*/  PRMT R173, RZ, 0x7610, R173 ;  /* 0x00007610ffad7816 */ /* 0x000fe200000000ad */
[----:B------:R3:W4:Y:S01]  /*2780*/  @P4 LDG.E.U16 R167, desc[UR20][R16.64] ;  /* 0x0000001410a74981 */ /* 0x000722000c1e1500 */
[----:B------:R-:W-:Y:S01]  /*2790*/  LEA R18, P4, R9, R86, 0x1 ;  /* 0x0000005609127211 */ /* 0x000fe200078808ff */
[C---:B------:R-:W-:Y:S01]  /*27a0*/  IMAD R33, R74.reuse, 0x2, R7 ;  /* 0x000000024a217824 */ /* 0x040fe200078e0207 */
[----:B------:R-:W-:Y:S02]  /*27b0*/  ISETP.LT.AND P5, PT, R225, R14, P0 ;  /* 0x0000000ee100720c */ /* 0x000fe400007a1270 */
[----:B------:R-:W-:Y:S01]  /*27c0*/  LEA.HI.X.SX32 R19, R9, R24, 0x1, P4 ;  /* 0x0000001809137211 */ /* 0x000fe200020f0eff */
[----:B------:R-:W-:Y:S01]  /*27d0*/  IMAD R87, R74, 0x2, R33 ;  /* 0x000000024a577824 */ /* 0x000fe200078e0221 */
[----:B-1----:R-:W-:-:S03]  /*27e0*/  LEA R12, P6, R197, R86, 0x1 ;  /* 0x00000056c50c7211 */ /* 0x002fc600078c08ff */
[----:B------:R-:W5:Y:S01]  /*27f0*/  @P3 LDG.E.U16 R173, desc[UR20][R18.64] ;  /* 0x0000001412ad3981 */ /* 0x000f62000c1e1500 */
[----:B---3--:R-:W-:Y:S01]  /*2800*/  LEA R16, P3, R11, R86, 0x1 ;  /* 0x000000560b107211 */ /* 0x008fe200078608ff */
[C---:B------:R-:W-:Y:S01]  /*2810*/  IMAD R119, R74.reuse, 0x2, R87 ;  /* 0x000000024a777824 */ /* 0x040fe200078e0257 */
[----:B------:R-:W-:Y:S02]  /*2820*/  PRMT R171, RZ, 0x7610, R171 ;  /* 0x00007610ffab7816 */ /* 0x000fe400000000ab */
[----:B------:R-:W-:Y:S01]  /*2830*/  PRMT R165, RZ, 0x7610, R165 ;  /* 0x00007610ffa57816 */ /* 0x000fe200000000a5 */
[C---:B------:R-:W-:Y:S01]  /*2840*/  IMAD R9, R74.reuse, 0x2, R119 ;  /* 0x000000024a097824 */ /* 0x040fe200078e0277 */
[-C--:B------:R-:W-:Y:S02]  /*2850*/  LEA.HI.X.SX32 R13, R197, R24.reuse, 0x1, P6 ;  /* 0x00000018c50d7211 */ /* 0x080fe400030f0eff */
[C---:B------:R-:W-:Y:S02]  /*2860*/  LOP3.LUT R223, R5.reuse, 0x20, RZ, 0xfc, !PT ;  /* 0x0000002005df7812 */ /* 0x040fe400078efcff */
[----:B------:R-:W-:Y:S01]  /*2870*/  LOP3.LUT R221, R5, 0x28, RZ, 0xfc, !PT ;  /* 0x0000002805dd7812 */ /* 0x000fe200078efcff */
[----:B------:R1:W3:Y:S01]  /*2880*/  @P5 LDG.E.U16 R171, desc[UR20][R12.64] ;  /* 0x000000140cab5981 */ /* 0x0002e2000c1e1500 */
[----:B------:R-:W-:Y:S01]  /*2890*/  LEA.HI.X.SX32 R17, R11, R24, 0x1, P3 ;  /* 0x000000180b117211 */ /* 0x000fe200018f0eff */
[----:B------:R-:W-:Y:S01]  /*28a0*/  IMAD R35, R74, 0x2, R9 ;  /* 0x000000024a237824 */ /* 0x000fe200078e0209 */
[----:B------:R-:W-:-:S02]  /*28b0*/  ISETP.LT.AND P4, PT, R223, R14, P0 ;  /* 0x0000000edf00720c */ /* 0x000fc40000781270 */
[----:B------:R-:W-:Y:S01]  /*28c0*/  ISETP.LT.AND P3, PT, R221, R14, P0 ;  /* 0x0000000edd00720c */ /* 0x000fe20000761270 */
[----:B------:R-:W2:Y:S01]  /*28d0*/  @P2 LDG.E.U16 R165, desc[UR20][R16.64] ;  /* 0x0000001410a52981 */ /* 0x000ea2000c1e1500 */
[-C--:B------:R-:W-:Y:S02]  /*28e0*/  LEA R20, P5, R15, R86.reuse, 0x1 ;  /* 0x000000560f147211 */ /* 0x080fe400078a08ff */
[----:B-1----:R-:W-:Y:S01]  /*28f0*/  LEA R12, P2, R7, R86, 0x1 ;  /* 0x00000056070c7211 */ /* 0x002fe200078408ff */
[----:B------:R-:W-:Y:S01]  /*2900*/  IMAD R121, R74, 0x2, R35 ;  /* 0x000000024a797824 */ /* 0x000fe200078e0223 */
[----:B------:R-:W-:Y:S02]  /*2910*/  LOP3.LUT R219, R5, 0x30, RZ, 0xfc, !PT ;  /* 0x0000003005db7812 */ /* 0x000fe400078efcff */
[----:B------:R-:W-:Y:S02]  /*2920*/  LEA.HI.X.SX32 R13, R7, R24, 0x1, P2 ;  /* 0x00000018070d7211 */ /* 0x000fe400010f0eff */
[----:B------:R-:W-:-:S02]  /*2930*/  PRMT R175, RZ, 0x7610, R175 ;  /* 0x00007610ffaf7816 */ /* 0x000fc400000000af */
[----:B------:R-:W-:Y:S01]  /*2940*/  PRMT R7, RZ, 0x7610, R7 ;  /* 0x00007610ff077816 */ /* 0x000fe20000000007 */
[C---:B------:R-:W-:Y:S01]  /*2950*/  IMAD R123, R74.reuse, 0x2, R121 ;  /* 0x000000024a7b7824 */ /* 0x040fe200078e0279 */
[----:B------:R-:W-:Y:S02]  /*2960*/  LEA.HI.X.SX32 R21, R15, R24, 0x1, P5 ;  /* 0x000000180f157211 */ /* 0x000fe400028f0eff */
[----:B------:R-:W-:Y:S02]  /*2970*/  LOP3.LUT R217, R5, 0x38, RZ, 0xfc, !PT ;  /* 0x0000003805d97812 */ /* 0x000fe400078efcff */
[-C--:B------:R-:W-:Y:S01]  /*2980*/  ISETP.LT.AND P2, PT, R219, R14.reuse, P0 ;  /* 0x0000000edb00720c */ /* 0x080fe20000741270 */
[----:B------:R1:W2:Y:S01]  /*2990*/  @P4 LDG.E.U16 R175, desc[UR20][R20.64] ;  /* 0x0000001414af4981 */ /* 0x0002a2000c1e1500 */
[----:B------:R-:W-:Y:S01]  /*29a0*/  IMAD R67, R74, 0x2, R123 ;  /* 0x000000024a437824 */ /* 0x000fe200078e027b */
[----:B------:R-:W-:Y:S02]  /*29b0*/  ISETP.LT.AND P4, PT, R217, R14, P0 ;  /* 0x0000000ed900720c */ /* 0x000fe40000781270 */
[----:B------:R0:W2:Y:S01]  /*29c0*/  @P3 LDG.E.U16 R7, desc[UR20][R12.64] ;  /* 0x000000140c073981 */ /* 0x0000a2000c1e1500 */
[----:B------:R-:W-:-:S02]  /*29d0*/  LOP3.LUT R215, R5, 0x22, RZ, 0xfc, !PT ;  /* 0x0000002205d77812 */ /* 0x000fc400078efcff */
[----:B------:R-:W-:Y:S02]  /*29e0*/  PRMT R11, RZ, 0x7610, R11 ;  /* 0x00007610ff0b7816 */ /* 0x000fe4000000000b */
[-C--:B-1----:R-:W-:Y:S02]  /*29f0*/  LEA R20, P3, R9, R86.reuse, 0x1 ;  /* 0x0000005609147211 */ /* 0x082fe400078608ff */
[----:B------:R-:W-:Y:S02]  /*2a00*/  LEA R22, P5, R67, R86, 0x1 ;  /* 0x0000005643167211 */ /* 0x000fe400078a08ff */
[----:B------:R-:W-:Y:S02]  /*2a10*/  LEA.HI.X.SX32 R21, R9, R24, 0x1, P3 ;  /* 0x0000001809157211 */ /* 0x000fe400018f0eff */
[----:B------:R-:W-:Y:S02]  /*2a20*/  LOP3.LUT R213, R5, 0x12, RZ, 0xfc, !PT ;  /* 0x0000001205d57812 */ /* 0x000fe400078efcff */
[----:B------:R-:W-:Y:S01]  /*2a30*/  ISETP.LT.AND P3, PT, R215, R14, P0 ;  /* 0x0000000ed700720c */ /* 0x000fe20000761270 */
[----:B------:R-:W2:Y:S01]  /*2a40*/  @P2 LDG.E.U16 R11, desc[UR20][R20.64] ;  /* 0x00000014140b2981 */ /* 0x000ea2000c1e1500 */
[----:B------:R-:W-:-:S02]  /*2a50*/  PRMT R9, RZ, 0x7610, R9 ;  /* 0x00007610ff097816 */ /* 0x000fc40000000009 */
[----:B------:R-:W-:Y:S02]  /*2a60*/  LEA.HI.X.SX32 R23, R67, R24, 0x1, P5 ;  /* 0x0000001843177211 */ /* 0x000fe400028f0eff */
[----:B------:R-:W-:Y:S02]  /*2a70*/  ISETP.LT.AND P2, PT, R213, R14, P0 ;  /* 0x0000000ed500720c */ /* 0x000fe40000741270 */
[-C--:B------:R-:W-:Y:S01]  /*2a80*/  LEA R18, P5, R29, R86.reuse, 0x1 ;  /* 0x000000561d127211 */ /* 0x080fe200078a08ff */
[----:B------:R1:W2:Y:S01]  /*2a90*/  @P4 LDG.E.U16 R9, desc[UR20][R22.64] ;  /* 0x0000001416094981 */ /* 0x0002a2000c1e1500 */
[----:B------:R-:W-:Y:S02]  /*2aa0*/  PRMT R155, RZ, 0x7610, R155 ;  /* 0x00007610ff9b7816 */ /* 0x000fe4000000009b */
[----:B------:R-:W-:Y:S02]  /*2ab0*/  LEA R16, P4, R199, R86, 0x1 ;  /* 0x00000056c7107211 */ /* 0x000fe400078808ff */
[----:B------:R-:W-:-:S02]  /*2ac0*/  LEA.HI.X.SX32 R19, R29, R24, 0x1, P5 ;  /* 0x000000181d137211 */ /* 0x000fc400028f0eff */
[----:B------:R-:W-:Y:S02]  /*2ad0*/  LOP3.LUT R211, R5, 0x2a, RZ, 0xfc, !PT ;  /* 0x0000002a05d37812 */ /* 0x000fe400078efcff */
[----:B------:R-:W-:Y:S01]  /*2ae0*/  PRMT R157, RZ, 0x7610, R157 ;  /* 0x00007610ff9d7816 */ /* 0x000fe2000000009d */
[----:B------:R1:W2:Y:S01]  /*2af0*/  @P3 LDG.E.U16 R155, desc[UR20][R18.64] ;  /* 0x00000014129b3981 */ /* 0x0002a2000c1e1500 */
[----:B------:R-:W-:Y:S02]  /*2b00*/  LEA.HI.X.SX32 R17, R199, R24, 0x1, P4 ;  /* 0x00000018c7117211 */ /* 0x000fe400020f0eff */
[----:B------:R-:W-:-:S03]  /*2b10*/  ISETP.LT.AND P3, PT, R211, R14, P0 ;  /* 0x0000000ed300720c */ /* 0x000fc60000761270 */
[----:B------:R1:W2:Y:S01]  /*2b20*/  @P2 LDG.E.U16 R157, desc[UR20][R16.64] ;  /* 0x00000014109d2981 */ /* 0x0002a2000c1e1500 */
[----:B0-----:R-:W-:Y:S02]  /*2b30*/  LEA R12, P2, R33, R86, 0x1 ;  /* 0x00000056210c7211 */ /* 0x001fe400078408ff */
[----:B------:R-:W-:Y:S02]  /*2b40*/  LOP3.LUT R207, R5, 0x3a, RZ, 0xfc, !PT ;  /* 0x0000003a05cf7812 */ /* 0x000fe400078efcff */
[----:B------:R-:W-:Y:S01]  /*2b50*/  PRMT R159, RZ, 0x7610, R159 ;  /* 0x00007610ff9f7816 */ /* 0x000fe2000000009f */
[----:B-1----:R-:W-:Y:S01]  /*2b60*/  IMAD R23, R74, 0x2, R67 ;  /* 0x000000024a177824 */ /* 0x002fe200078e0243 */
[----:B------:R-:W-:Y:S02]  /*2b70*/  LEA.HI.X.SX32 R13, R33, R24, 0x1, P2 ;  /* 0x00000018210d7211 */ /* 0x000fe400010f0eff */
[----:B------:R-:W-:Y:S02]  /*2b80*/  ISETP.LT.AND P5, PT, R207, R14, P0 ;  /* 0x0000000ecf00720c */ /* 0x000fe400007a1270 */
[----:B------:R-:W-:Y:S01]  /*2b90*/  LOP3.LUT R209, R5, 0x32, RZ, 0xfc, !PT ;  /* 0x0000003205d17812 */ /* 0x000fe200078efcff */
[----:B------:R0:W2:Y:S01]  /*2ba0*/  @P3 LDG.E.U16 R159, desc[UR20][R12.64] ;  /* 0x000000140c9f3981 */ /* 0x0000a2000c1e1500 */
[----:B------:R-:W-:-:S02]  /*2bb0*/  LEA R20, P3, R23, R86, 0x1 ;  /* 0x0000005617147211 */ /* 0x000fc400078608ff */
[----:B------:R-:W-:Y:S02]  /*2bc0*/  ISETP.LT.AND P6, PT, R209, R14, P0 ;  /* 0x0000000ed100720c */ /* 0x000fe400007c1270 */
[----:B------:R-:W-:Y:S02]  /*2bd0*/  LOP3.LUT R15, R5, 0x1c, RZ, 0xfc, !PT ;  /* 0x0000001c050f7812 */ /* 0x000fe400078efcff */
[----:B------:R-:W-:Y:S02]  /*2be0*/  PRMT R161, RZ, 0x7610, R161 ;  /* 0x00007610ffa17816 */ /* 0x000fe400000000a1 */
[----:B------:R-:W-:Y:S02]  /*2bf0*/  LEA.HI.X.SX32 R21, R23, R24, 0x1, P3 ;  /* 0x0000001817157211 */ /* 0x000fe400018f0eff */
[----:B------:R-:W-:Y:S02]  /*2c00*/  LEA R18, P4, R35, R86, 0x1 ;  /* 0x0000005623127211 */ /* 0x000fe400078808ff */
[----:B------:R-:W-:Y:S01]  /*2c10*/  ISETP.LT.AND P2, PT, R15, R14, P0 ;  /* 0x0000000e0f00720c */ /* 0x000fe20000741270 */
[----:B------:R-:W2:Y:S01]  /*2c20*/  @P5 LDG.E.U16 R161, desc[UR20][R20.64] ;  /* 0x0000001414a15981 */ /* 0x000ea2000c1e1500 */
[----:B------:R-:W-:-:S02]  /*2c30*/  LOP3.LUT R205, R5, 0xc, RZ, 0xfc, !PT ;  /* 0x0000000c05cd7812 */ /* 0x000fc400078efcff */
[----:B------:R-:W-:Y:S02]  /*2c40*/  LEA R16, P3, R25, R86, 0x1 ;  /* 0x0000005619107211 */ /* 0x000fe400078608ff */
[----:B------:R-:W-:Y:S02]  /*2c50*/  LOP3.LUT R73, R5, 0x14, RZ, 0xfc, !PT ;  /* 0x0000001405497812 */ /* 0x000fe400078efcff */
[----:B------:R-:W-:Y:S02]  /*2c60*/  PRMT R153, RZ, 0x7610, R153 ;  /* 0x00007610ff997816 */ /* 0x000fe40000000099 */
[----:B------:R-:W-:Y:S02]  /*2c70*/  LEA.HI.X.SX32 R19, R35, R24, 0x1, P4 ;  /* 0x0000001823137211 */ /* 0x000fe400020f0eff */
[----:B------:R-:W-:Y:S02]  /*2c80*/  ISETP.LT.AND P4, PT, R205, R14, P0 ;  /* 0x0000000ecd00720c */ /* 0x000fe40000781270 */
[----:B0-----:R-:W-:Y:S01]  /*2c90*/  LEA R12, P5, R193, R86, 0x1 ;  /* 0x00000056c10c7211 */ /* 0x001fe200078a08ff */
[----:B------:R0:W2:Y:S01]  /*2ca0*/  @P6 LDG.E.U16 R153, desc[UR20][R18.64] ;  /* 0x0000001412996981 */ /* 0x0000a2000c1e1500 */
[----:B------:R-:W-:-:S02]  /*2cb0*/  LEA.HI.X.SX32 R17, R25, R24, 0x1, P3 ;  /* 0x0000001819117211 */ /* 0x000fc400018f0eff */
[----:B------:R-:W-:Y:S02]  /*2cc0*/  ISETP.LT.AND P3, PT, R73, R14, P0 ;  /* 0x0000000e4900720c */ /* 0x000fe40000761270 */
[----:B------:R-:W-:Y:S02]  /*2cd0*/  PRMT R151, RZ, 0x7610, R151 ;  /* 0x00007610ff977816 */ /* 0x000fe40000000097 */
[----:B------:R-:W-:Y:S02]  /*2ce0*/  LEA.HI.X.SX32 R13, R193, R24, 0x1, P5 ;  /* 0x00000018c10d7211 */ /* 0x000fe400028f0eff */
[----:B------:R-:W-:Y:S02]  /*2cf0*/  LOP3.LUT R71, R5, 0x24, RZ, 0xfc, !PT ;  /* 0x0000002405477812 */ /* 0x000fe400078efcff */
[----:B0-----:R-:W-:Y:S01]  /*2d00*/  LEA R18, P5, R201, R86, 0x1 ;  /* 0x00000056c9127211 */ /* 0x001fe200078a08ff */
[----:B------:R-:W2:Y:S01]  /*2d10*/  @P2 LDG.E.U16 R151, desc[UR20][R16.64] ;  /* 0x0000001410972981 */ /* 0x000ea2000c1e1500 */
[----:B------:R-:W-:-:S02]  /*2d20*/  PRMT R163, RZ, 0x7610, R163 ;  /* 0x00007610ffa37816 */ /* 0x000fc400000000a3 */
[----:B------:R-:W-:Y:S02]  /*2d30*/  PRMT R149, RZ, 0x7610, R149 ;  /* 0x00007610ff957816 */ /* 0x000fe40000000095 */
[----:B------:R-:W-:Y:S02]  /*2d40*/  LEA.HI.X.SX32 R19, R201, R24, 0x1, P5 ;  /* 0x00000018c9137211 */ /* 0x000fe400028f0eff */
[----:B------:R-:W-:Y:S01]  /*2d50*/  ISETP.LT.AND P2, PT, R71, R14, P0 ;  /* 0x0000000e4700720c */ /* 0x000fe20000741270 */
[----:B------:R0:W2:Y:S01]  /*2d60*/  @P4 LDG.E.U16 R163, desc[UR20][R12.64] ;  /* 0x000000140ca34981 */ /* 0x0000a2000c1e1500 */
[----:B------:R-:W-:Y:S02]  /*2d70*/  LOP3.LUT R69, R5, 0x2c, RZ, 0xfc, !PT ;  /* 0x0000002c05457812 */ /* 0x000fe400078efcff */
[----:B------:R-:W-:Y:S01]  /*2d80*/  LEA R20, P4, R31, R86, 0x1 ;  /* 0x000000561f147211 */ /* 0x000fe200078808ff */
[----:B------:R-:W2:Y:S01]  /*2d90*/  @P3 LDG.E.U16 R149, desc[UR20][R18.64] ;  /* 0x0000001412953981 */ /* 0x000ea2000c1e1500 */
[----:B------:R-:W-:-:S02]  /*2da0*/  ISETP.LT.AND P3, PT, R69, R14, P0 ;  /* 0x0000000e4500720c */ /* 0x000fc40000761270 */
[----:B------:R-:W-:Y:S02]  /*2db0*/  PRMT R244, RZ, 0x7610, R244 ;  /* 0x00007610fff47816 */ /* 0x000fe400000000f4 */
[----:B------:R-:W-:Y:S02]  /*2dc0*/  LEA.HI.X.SX32 R21, R31, R24, 0x1, P4 ;  /* 0x000000181f157211 */ /* 0x000fe400020f0eff */
[----:B0-----:R-:W-:Y:S02]  /*2dd0*/  LEA R12, P4, R87, R86, 0x1 ;  /* 0x00000056570c7211 */ /* 0x001fe400078808ff */
[C---:B------:R-:W-:Y:S01]  /*2de0*/  LOP3.LUT R67, R5.reuse, 0x34, RZ, 0xfc, !PT ;  /* 0x0000003405437812 */ /* 0x040fe200078efcff */
[----:B------:R0:W2:Y:S01]  /*2df0*/  @P2 LDG.E.U16 R244, desc[UR20][R20.64] ;  /* 0x0000001414f42981 */ /* 0x0000a2000c1e1500 */
[----:B------:R-:W-:Y:S02]  /*2e00*/  LOP3.LUT R35, R5, 0x3c, RZ, 0xfc, !PT ;  /* 0x0000003c05237812 */ /* 0x000fe400078efcff */
[----:B------:R-:W-:Y:S01]  /*2e10*/  PRMT R242, RZ, 0x7610, R242 ;  /* 0x00007610fff27816 */ /* 0x000fe200000000f2 */
[----:B------:R-:W-:Y:S01]  /*2e20*/  IMAD R15, R74, 0x2, R23 ;  /* 0x000000024a0f7824 */ /* 0x000fe200078e0217 */
[----:B------:R-:W-:-:S02]  /*2e30*/  LEA.HI.X.SX32 R13, R87, R24, 0x1, P4 ;  /* 0x00000018570d7211 */ /* 0x000fc400020f0eff */
[-C--:B------:R-:W-:Y:S02]  /*2e40*/  ISETP.LT.AND P2, PT, R67, R14.reuse, P0 ;  /* 0x0000000e4300720c */ /* 0x080fe40000741270 */
[----:B------:R-:W-:Y:S01]  /*2e50*/  ISETP.LT.AND P4, PT, R35, R14, P0 ;  /* 0x0000000e2300720c */ /* 0x000fe20000781270 */
[----:B------:R1:W2:Y:S01]  /*2e60*/  @P3 LDG.E.U16 R242, desc[UR20][R12.64] ;  /* 0x000000140cf23981 */ /* 0x0002a2000c1e1500 */
[-C--:B------:R-:W-:Y:S02]  /*2e70*/  LEA R16, P5, R121, R86.reuse, 0x1 ;  /* 0x0000005679107211 */ /* 0x080fe400078a08ff */
[----:B0-----:R-:W-:Y:S02]  /*2e80*/  LEA R20, P3, R15, R86, 0x1 ;  /* 0x000000560f147211 */ /* 0x001fe400078608ff */
[----:B------:R-:W-:Y:S02]  /*2e90*/  PRMT R240, RZ, 0x7610, R240 ;  /* 0x00007610fff07816 */ /* 0x000fe400000000f0 */
[----:B------:R-:W-:-:S02]  /*2ea0*/  LOP3.LUT R29, R5, 0x1e, RZ, 0xfc, !PT ;  /* 0x0000001e051d7812 */ /* 0x000fc400078efcff */
[-C--:B------:R-:W-:Y:S02]  /*2eb0*/  LEA.HI.X.SX32 R17, R121, R24.reuse, 0x1, P5 ;  /* 0x0000001879117211 */ /* 0x080fe400028f0eff */
[----:B------:R-:W-:Y:S02]  /*2ec0*/  PRMT R238, RZ, 0x7610, R238 ;  /* 0x00007610ffee7816 */ /* 0x000fe400000000ee */
[----:B------:R-:W-:Y:S01]  /*2ed0*/  LEA.HI.X.SX32 R21, R15, R24, 0x1, P3 ;  /* 0x000000180f157211 */ /* 0x000fe200018f0eff */
[----:B------:R0:W2:Y:S01]  /*2ee0*/  @P2 LDG.E.U16 R240, desc[UR20][R16.64] ;  /* 0x0000001410f02981 */ /* 0x0000a2000c1e1500 */
[----:B------:R-:W-:Y:S02]  /*2ef0*/  LOP3.LUT R33, R5, 0xe, RZ, 0xfc, !PT ;  /* 0x0000000e05217812 */ /* 0x000fe400078efcff */
[----:B-1----:R-:W-:Y:S01]  /*2f00*/  LEA R12, P6, R195, R86, 0x1 ;  /* 0x00000056c30c7211 */ /* 0x002fe200078c08ff */
[----:B------:R-:W2:Y:S01]  /*2f10*/  @P4 LDG.E.U16 R238, desc[UR20][R20.64] ;  /* 0x0000001414ee4981 */ /* 0x000ea2000c1e1500 */
[----:B------:R-:W-:-:S02]  /*2f20*/  LOP3.LUT R31, R5, 0x16, RZ, 0xfc, !PT ;  /* 0x00000016051f7812 */ /* 0x000fc400078efcff */
[-C--:B------:R-:W-:Y:S02]  /*2f30*/  ISETP.LT.AND P3, PT, R29, R14.reuse, P0 ;  /* 0x0000000e1d00720c */ /* 0x080fe40000761270 */
[----:B------:R-:W-:Y:S02]  /*2f40*/  ISETP.LT.AND P2, PT, R33, R14, P0 ;  /* 0x0000000e2100720c */ /* 0x000fe40000741270 */
[----:B------:R-:W-:Y:S02]  /*2f50*/  LEA.HI.X.SX32 R13, R195, R24, 0x1, P6 ;  /* 0x00000018c30d7211 */ /* 0x000fe400030f0eff */
[----:B------:R-:W-:Y:S02]  /*2f60*/  ISETP.LT.AND P4, PT, R31, R14, P0 ;  /* 0x0000000e1f00720c */ /* 0x000fe40000781270 */
[----:B------:R-:W-:Y:S02]  /*2f70*/  LEA R18, P6, R27, R86, 0x1 ;  /* 0x000000561b127211 */ /* 0x000fe400078c08ff */
[----:B------:R-:W-:-:S02]  /*2f80*/  PRMT R232, RZ, 0x7610, R232 ;  /* 0x00007610ffe87816 */ /* 0x000fc400000000e8 */
[----:B0-----:R-:W-:Y:S02]  /*2f90*/  LEA R16, P5, R203, R86, 0x1 ;  /* 0x00000056cb107211 */ /* 0x001fe400078a08ff */
[-C--:B------:R-:W-:Y:S02]  /*2fa0*/  LEA.HI.X.SX32 R19, R27, R24.reuse, 0x1, P6 ;  /* 0x000000181b137211 */ /* 0x080fe400030f0eff */
[----:B------:R-:W-:Y:S02]  /*2fb0*/  PRMT R216, RZ, 0x7610, R216 ;  /* 0x00007610ffd87816 */ /* 0x000fe400000000d8 */
[----:B------:R-:W-:Y:S01]  /*2fc0*/  LOP3.LUT R27, R5, 0x26, RZ, 0xfc, !PT ;  /* 0x00000026051b7812 */ /* 0x000fe200078efcff */
[----:B------:R-:W2:Y:S01]  /*2fd0*/  @P3 LDG.E.U16 R232, desc[UR20][R18.64] ;  /* 0x0000001412e83981 */ /* 0x000ea2000c1e1500 */
[----:B------:R-:W-:Y:S02]  /*2fe0*/  PRMT R234, RZ, 0x7610, R234 ;  /* 0x00007610ffea7816 */ /* 0x000fe400000000ea */
[----:B------:R-:W-:Y:S01]  /*2ff0*/  LEA.HI.X.SX32 R17, R203, R24, 0x1, P5 ;  /* 0x00000018cb117211 */ /* 0x000fe200028f0eff */
[----:B------:R0:W2:Y:S01]  /*3000*/  @P2 LDG.E.U16 R216, desc[UR20][R12.64] ;  /* 0x000000140cd82981 */ /* 0x0000a2000c1e1500 */
[----:B------:R-:W-:-:S02]  /*3010*/  LOP3.LUT R25, R5, 0x2e, RZ, 0xfc, !PT ;  /* 0x0000002e05197812 */ /* 0x000fc400078efcff */
[----:B------:R-:W-:Y:S01]  /*3020*/  LEA R78, P5, R79, R86, 0x1 ;  /* 0x000000564f4e7211 */ /* 0x000fe200078a08ff */
[----:B------:R1:W2:Y:S01]  /*3030*/  @P4 LDG.E.U16 R234, desc[UR20][R16.64] ;  /* 0x0000001410ea4981 */ /* 0x0002a2000c1e1500 */
[-C--:B------:R-:W-:Y:S02]  /*3040*/  ISETP.LT.AND P3, PT, R27, R14.reuse, P0 ;  /* 0x0000000e1b00720c */ /* 0x080fe40000761270 */
[----:B------:R-:W-:Y:S02]  /*3050*/  ISETP.LT.AND P2, PT, R25, R14, P0 ;  /* 0x0000000e1900720c */ /* 0x000fe40000741270 */
[----:B------:R-:W-:Y:S02]  /*3060*/  LEA.HI.X.SX32 R79, R79, R24, 0x1, P5 ;  /* 0x000000184f4f7211 */ /* 0x000fe400028f0eff */
[-C--:B0-----:R-:W-:Y:S02]  /*3070*/  LEA R12, P6, R119, R86.reuse, 0x1 ;  /* 0x00000056770c7211 */ /* 0x081fe400078c08ff */
[----:B-1----:R-:W-:-:S02]  /*3080*/  LEA R16, P5, R85, R86, 0x1 ;  /* 0x0000005655107211 */ /* 0x002fc400078a08ff */
[----:B------:R-:W-:Y:S02]  /*3090*/  PRMT R230, RZ, 0x7610, R230 ;  /* 0x00007610ffe67816 */ /* 0x000fe400000000e6 */
[-C--:B------:R-:W-:Y:S02]  /*30a0*/  LEA.HI.X.SX32 R17, R85, R24.reuse, 0x1, P5 ;  /* 0x0000001855117211 */ /* 0x080fe400028f0eff */
[----:B------:R-:W-:Y:S02]  /*30b0*/  PRMT R228, RZ, 0x7610, R228 ;  /* 0x00007610ffe47816 */ /* 0x000fe400000000e4 */
[----:B------:R-:W-:Y:S01]  /*30c0*/  LEA.HI.X.SX32 R13, R119, R24, 0x1, P6 ;  /* 0x00000018770d7211 */ /* 0x000fe200030f0eff */
[----:B------:R0:W2:Y:S01]  /*30d0*/  @P3 LDG.E.U16 R230, desc[UR20][R16.64] ;  /* 0x0000001410e63981 */ /* 0x0000a2000c1e1500 */
[----:B------:R-:W-:-:S03]  /*30e0*/  LEA R76, P4, R77, R86, 0x1 ;  /* 0x000000564d4c7211 */ /* 0x000fc600078808ff */
[----:B------:R-:W2:Y:S01]  /*30f0*/  @P2 LDG.E.U16 R228, desc[UR20][R12.64] ;  /* 0x000000140ce42981 */ /* 0x000ea2000c1e1500 */
[C---:B------:R-:W-:Y:S02]  /*3100*/  ISETP.LT.AND P2, PT, R5.reuse, R14, P0 ;  /* 0x0000000e0500720c */ /* 0x040fe40000741270 */
[----:B0-----:R-:W-:Y:S02]  /*3110*/  LOP3.LUT R17, R5, 0x2, RZ, 0xfc, !PT ;  /* 0x0000000205117812 */ /* 0x001fe400078efcff */
[----:B------:R-:W-:Y:S02]  /*3120*/  LEA.HI.X.SX32 R77, R77, R24, 0x1, P4 ;  /* 0x000000184d4d7211 */ /* 0x000fe400020f0eff */
[----:B------:R-:W-:Y:S02]  /*3130*/  ISETP.LT.AND P3, PT, R17, R14, P0 ;  /* 0x0000000e1100720c */ /* 0x000fe40000761270 */
[----:B------:R-:W-:Y:S02]  /*3140*/  LEA R80, P4, R81, R86, 0x1 ;  /* 0x0000005651507211 */ /* 0x000fe400078808ff */
[----:B------:R-:W-:-:S02]  /*3150*/  LOP3.LUT R23, R5, 0x36, RZ, 0xfc, !PT ;  /* 0x0000003605177812 */ /* 0x000fc400078efcff */
[----:B------:R-:W-:Y:S02]  /*3160*/  LEA R82, P5, R83, R86, 0x1 ;  /* 0x0000005653527211 */ /* 0x000fe400078a08ff */
[----:B------:R-:W-:Y:S02]  /*3170*/  LOP3.LUT R21, R5, 0x3e, RZ, 0xfc, !PT ;  /* 0x0000003e05157812 */ /* 0x000fe400078efcff */
[----:B------:R-:W-:Y:S01]  /*3180*/  PRMT R179, RZ, 0x7610, R179 ;  /* 0x00007610ffb37816 */ /* 0x000fe200000000b3 */
[----:B------:R-:W-:Y:S01]  /*3190*/  IMAD R15, R74, 0x2, R15 ;  /* 0x000000024a0f7824 */ /* 0x000fe200078e020f */
[----:B------:R-:W-:Y:S02]  /*31a0*/  LEA.HI.X.SX32 R81, R81, R24, 0x1, P4 ;  /* 0x0000001851517211 */ /* 0x000fe400020f0eff */
[----:B------:R-:W-:Y:S02]  /*31b0*/  PRMT R177, RZ, 0x7610, R177 ;  /* 0x00007610ffb17816 */ /* 0x000fe400000000b1 */
[----:B------:R-:W-:Y:S01]  /*31c0*/  LEA R84, P4, R123, R86, 0x1 ;  /* 0x000000567b547211 */ /* 0x000fe200078808ff */
[----:B------:R-:W2:Y:S01]  /*31d0*/  @P2 LDG.E.U16 R179, desc[UR20][R76.64] ;  /* 0x000000144cb32981 */ /* 0x000ea2000c1e1500 */
[----:B------:R-:W-:-:S02]  /*31e0*/  ISETP.LT.AND P6, PT, R23, R14, P0 ;  /* 0x0000000e1700720c */ /* 0x000fc400007c1270 */
[----:B------:R-:W-:Y:S01]  /*31f0*/  LEA.HI.X.SX32 R83, R83, R24, 0x1, P5 ;  /* 0x0000001853537211 */ /* 0x000fe200028f0eff */
[----:B------:R-:W2:Y:S01]  /*3200*/  @P3 LDG.E.U16 R177, desc[UR20][R78.64] ;  /* 0x000000144eb13981 */ /* 0x000ea2000c1e1500 */
[----:B------:R-:W-:Y:S02]  /*3210*/  ISETP.LT.AND P5, PT, R21, R14, P0 ;  /* 0x0000000e1500720c */ /* 0x000fe400007a1270 */
[----:B------:R-:W-:Y:S02]  /*3220*/  LEA.HI.X.SX32 R85, R123, R24, 0x1, P4 ;  /* 0x000000187b557211 */ /* 0x000fe400020f0eff */
[C---:B------:R-:W-:Y:S02]  /*3230*/  LEA R86, P4, R15.reuse, R86, 0x1 ;  /* 0x000000560f567211 */ /* 0x040fe400078808ff */
[----:B------:R-:W-:Y:S02]  /*3240*/  PRMT R226, RZ, 0x7610, R226 ;  /* 0x00007610ffe27816 */ /* 0x000fe400000000e2 */
[----:B------:R-:W-:Y:S01]  /*3250*/  PRMT R224, RZ, 0x7610, R224 ;  /* 0x00007610ffe07816 */ /* 0x000fe200000000e0 */
[----:B------:R-:W-:Y:S01]  /*3260*/  IMAD R8, R8, R75, RZ ;  /* 0x0000004b08087224 */ /* 0x000fe200078e02ff */
[----:B------:R-:W-:-:S02]  /*3270*/  LEA.HI.X.SX32 R87, R15, R24, 0x1, P4 ;  /* 0x000000180f577211 */ /* 0x000fc400020f0eff */
[----:B------:R0:W2:Y:S02]  /*3280*/  @P6 LDG.E.U16 R226, desc[UR20][R84.64] ;  /* 0x0000001454e26981 */ /* 0x0000a4000c1e1500 */
[----:B------:R-:W-:Y:S02]  /*3290*/  LEA R146, P2, R8, UR14, 0x1 ;  /* 0x0000000e08927c11 */ /* 0x000fe4000f8408ff */
[----:B------:R1:W2:Y:S01]  /*32a0*/  @P5 LDG.E.U16 R224, desc[UR20][R86.64] ;  /* 0x0000001456e05981 */ /* 0x0002a2000c1e1500 */
[----:B------:R-:W-:Y:S02]  /*32b0*/  IMAD R89, R89, UR4, RZ ;  /* 0x0000000459597c24 */ /* 0x000fe4000f8e02ff */
[----:B0-----:R-:W-:Y:S02]  /*32c0*/  IMAD R85, R10, UR4, RZ ;  /* 0x000000040a557c24 */ /* 0x001fe4000f8e02ff */
[----:B-1----:R-:W-:Y:S01]  /*32d0*/  IMAD R87, R88, UR4, RZ ;  /* 0x0000000458577c24 */ /* 0x002fe2000f8e02ff */
[----:B------:R-:W-:Y:S01]  /*32e0*/  LEA.HI.X.SX32 R8, R8, UR15, 0x1, P2 ;  /* 0x0000000f08087c11 */ /* 0x000fe200090f0eff */
[----:B------:R-:W-:Y:S01]  /*32f0*/  IMAD R119, R90, UR4, RZ ;  /* 0x000000045a777c24 */ /* 0x000fe2000f8e02ff */
[-C--:B------:R-:W-:Y:S01]  /*3300*/  LEA R84, P5, R85, R146.reuse, 0x1 ;  /* 0x0000009255547211 */ /* 0x080fe200078a08ff */
[----:B------:R-:W-:Y:S01]  /*3310*/  IMAD R121, R91, UR4, RZ ;  /* 0x000000045b797c24 */ /* 0x000fe2000f8e02ff */
[----:B------:R-:W-:Y:S01]  /*3320*/  LEA R86, P4, R87, R146, 0x1 ;  /* 0x0000009257567211 */ /* 0x000fe200078808ff */
[----:B------:R-:W-:Y:S01]  /*3330*/  IMAD R123, R92, UR4, RZ ;  /* 0x000000045c7b7c24 */ /* 0x000fe2000f8e02ff */
[----:B------:R-:W-:Y:S01]  /*3340*/  LEA.HI.X.SX32 R85, R85, R8, 0x1, P5 ;  /* 0x0000000855557211 */ /* 0x000fe200028f0eff */
[----:B------:R-:W-:Y:S01]  /*3350*/  IMAD R125, R93, UR4, RZ ;  /* 0x000000045d7d7c24 */ /* 0x000fe2000f8e02ff */
[-C--:B------:R-:W-:Y:S01]  /*3360*/  LEA R88, P6, R89, R146.reuse, 0x1 ;  /* 0x0000009259587211 */ /* 0x080fe200078c08ff */
[----:B------:R-:W-:Y:S01]  /*3370*/  IMAD R127, R94, UR4, RZ ;  /* 0x000000045e7f7c24 */ /* 0x000fe2000f8e02ff */
[----:B------:R-:W-:-:S02]  /*3380*/  LEA R90, P5, R119, R146, 0x1 ;  /* 0x00000092775a7211 */ /* 0x000fc400078a08ff */
[----:B------:R-:W-:Y:S02]  /*3390*/  LEA.HI.X.SX32 R87, R87, R8, 0x1, P4 ;  /* 0x0000000857577211 */ /* 0x000fe400020f0eff */
[----:B------:R-:W-:Y:S01]  /*33a0*/  LEA R92, P4, R121, R146, 0x1 ;  /* 0x00000092795c7211 */ /* 0x000fe200078808ff */
[----:B------:R-:W-:Y:S01]  /*33b0*/  IMAD R131, R96, UR4, RZ ;  /* 0x0000000460837c24 */ /* 0x000fe2000f8e02ff */
[-C--:B------:R-:W-:Y:S01]  /*33c0*/  LEA.HI.X.SX32 R89, R89, R8.reuse, 0x1, P6 ;  /* 0x0000000859597211 */ /* 0x080fe200030f0eff */
        /* <DEDUP_REMOVED lines=21> */
[-C--:B------:R-:W-:Y:S01]  /*3520*/  LEA.HI.X.SX32 R103, R131, R8.reuse, 0x1, P5 ;  /* 0x0000000883677211 */ /* 0x080fe200028f0eff */
[----:B------:R-:W-:Y:S01]  /*3530*/  IMAD R181, R105, UR4, RZ ;  /* 0x0000000469b57c24 */ /* 0x000fe2000f8e02ff */
[----:B------:R-:W-:Y:S01]  /*3540*/  LEA.HI.X.SX32 R105, R133, R8, 0x1, P4 ;  /* 0x0000000885697211 */ /* 0x000fe200020f0eff */
[----:B------:R-:W-:Y:S01]  /*3550*/  IMAD R183, R106, UR4, RZ ;  /* 0x000000046ab77c24 */ /* 0x000fe2000f8e02ff */
[-C--:B------:R-:W-:Y:S01]  /*3560*/  LEA R106, P6, R135, R146.reuse, 0x1 ;  /* 0x00000092876a7211 */ /* 0x080fe200078c08ff */
[----:B------:R-:W-:Y:S01]  /*3570*/  IMAD R187, R108, UR4, RZ ;  /* 0x000000046cbb7c24 */ /* 0x000fe2000f8e02ff */
[-C--:B------:R-:W-:Y:S01]  /*3580*/  LEA R108, P5, R137, R146.reuse, 0x1 ;  /* 0x00000092896c7211 */ /* 0x080fe200078a08ff */
[----:B------:R-:W-:Y:S01]  /*3590*/  IMAD R12, R110, UR4, RZ ;  /* 0x000000046e0c7c24 */ /* 0x000fe2000f8e02ff */
        /* <DEDUP_REMOVED lines=22> */
[----:B------:R-:W-:Y:S02]  /*3700*/  LEA R122, P4, R183, R146, 0x1 ;  /* 0x00000092b77a7211 */ /* 0x000fe400078808ff */
[-C--:B------:R-:W-:Y:S02]  /*3710*/  LEA.HI.X.SX32 R119, R147, R8.reuse, 0x1, P6 ;  /* 0x0000000893777211 */ /* 0x080fe400030f0eff */
[----:B------:R-:W-:Y:S02]  /*3720*/  LEA.HI.X.SX32 R121, R181, R8, 0x1, P5 ;  /* 0x00000008b5797211 */ /* 0x000fe400028f0eff */
[-C--:B------:R-:W-:Y:S02]  /*3730*/  LEA R124, P6, R185, R146.reuse, 0x1 ;  /* 0x00000092b97c7211 */ /* 0x080fe400078c08ff */
[----:B------:R-:W-:-:S02]  /*3740*/  LEA R126, P5, R187, R146, 0x1 ;  /* 0x00000092bb7e7211 */ /* 0x000fc400078a08ff */
[----:B------:R-:W-:Y:S02]  /*3750*/  LEA.HI.X.SX32 R123, R183, R8, 0x1, P4 ;  /* 0x00000008b77b7211 */ /* 0x000fe400020f0eff */
[----:B------:R-:W-:Y:S02]  /*3760*/  LEA R128, P4, R10, R146, 0x1 ;  /* 0x000000920a807211 */ /* 0x000fe400078808ff */
[C---:B------:R-:W-:Y:S02]  /*3770*/  LOP3.LUT R15, R5.reuse, 0x4, RZ, 0xfc, !PT ;  /* 0x00000004050f7812 */ /* 0x040fe400078efcff */
[----:B------:R-:W-:Y:S02]  /*3780*/  LOP3.LUT R13, R5, 0x6, RZ, 0xfc, !PT ;  /* 0x00000006050d7812 */ /* 0x000fe400078efcff */
[-C--:B------:R-:W-:Y:S02]  /*3790*/  LEA.HI.X.SX32 R125, R185, R8.reuse, 0x1, P6 ;  /* 0x00000008b97d7211 */ /* 0x080fe400030f0eff */
[----:B------:R-:W-:-:S02]  /*37a0*/  LEA.HI.X.SX32 R127, R187, R8, 0x1, P5 ;  /* 0x00000008bb7f7211 */ /* 0x000fc400028f0eff */
[----:B------:R-:W-:Y:S02]  /*37b0*/  LOP3.LUT R19, R66, 0x3f, RZ, 0xc0, !PT ;  /* 0x0000003f42137812 */ /* 0x000fe400078ec0ff */
[-C--:B------:R-:W-:Y:S02]  /*37c0*/  LEA R130, P6, R12, R146.reuse, 0x1 ;  /* 0x000000920c827211 */ /* 0x080fe400078c08ff */
[----:B------:R-:W-:Y:S02]  /*37d0*/  LEA R132, P5, R138, R146, 0x1 ;  /* 0x000000928a847211 */ /* 0x000fe400078a08ff */
[----:B------:R-:W-:Y:S02]  /*37e0*/  LEA.HI.X.SX32 R129, R10, R8, 0x1, P4 ;  /* 0x000000080a817211 */ /* 0x000fe400020f0eff */
[----:B------:R-:W-:Y:S02]  /*37f0*/  LEA R134, P4, R140, R146, 0x1 ;  /* 0x000000928c867211 */ /* 0x000fe400078808ff */
[----:B------:R-:W-:-:S02]  /*3800*/  ISETP.LT.AND P3, PT, R15, R14, P0 ;  /* 0x0000000e0f00720c */ /* 0x000fc40000761270 */
[-C--:B------:R-:W-:Y:S02]  /*3810*/  ISETP.LT.AND P2, PT, R13, R14.reuse, P0 ;  /* 0x0000000e0d00720c */ /* 0x080fe40000741270 */
[----:B------:R-:W-:Y:S02]  /*3820*/  ISETP.LT.AND P0, PT, R19, R14, P0 ;  /* 0x0000000e1300720c */ /* 0x000fe40000701270 */
[-C--:B------:R-:W-:Y:S02]  /*3830*/  LEA.HI.X.SX32 R131, R12, R8.reuse, 0x1, P6 ;  /* 0x000000080c837211 */ /* 0x080fe400030f0eff */
[----:B------:R-:W-:Y:S02]  /*3840*/  LEA.HI.X.SX32 R133, R138, R8, 0x1, P5 ;  /* 0x000000088a857211 */ /* 0x000fe400028f0eff */
[-C--:B------:R-:W-:Y:S02]  /*3850*/  LEA R136, P6, R142, R146.reuse, 0x1 ;  /* 0x000000928e887211 */ /* 0x080fe400078c08ff */
[----:B------:R-:W-:-:S02]  /*3860*/  LEA R138, P5, R144, R146, 0x1 ;  /* 0x00000092908a7211 */ /* 0x000fc400078a08ff */
[----:B------:R-:W-:Y:S02]  /*3870*/  LEA.HI.X.SX32 R135, R140, R8, 0x1, P4 ;  /* 0x000000088c877211 */ /* 0x000fe400020f0eff */
[----:B------:R-:W-:Y:S02]  /*3880*/  LEA R140, P4, R152, R146, 0x1 ;  /* 0x00000092988c7211 */ /* 0x000fe400078808ff */
[----:B------:R-:W-:Y:S02]  /*3890*/  PRMT R236, RZ, 0x7610, R236 ;  /* 0x00007610ffec7816 */ /* 0x000fe400000000ec */
[-C--:B------:R-:W-:Y:S02]  /*38a0*/  LEA.HI.X.SX32 R137, R142, R8.reuse, 0x1, P6 ;  /* 0x000000088e897211 */ /* 0x080fe400030f0eff */
[----:B------:R-:W-:Y:S02]  /*38b0*/  LEA.HI.X.SX32 R139, R144, R8, 0x1, P5 ;  /* 0x00000008908b7211 */ /* 0x000fe400028f0eff */
[----:B------:R-:W-:Y:S01]  /*38c0*/  PRMT R222, RZ, 0x7610, R222 ;  /* 0x00007610ffde7816 */ /* 0x000fe200000000de */
[----:B------:R-:W4:Y:S01]  /*38d0*/  @P3 LDG.E.U16 R236, desc[UR20][R80.64] ;  /* 0x0000001450ec3981 */ /* 0x000f22000c1e1500 */
[----:B------:R-:W-:-:S02]  /*38e0*/  LEA R142, P6, R154, R146, 0x1 ;  /* 0x000000929a8e7211 */ /* 0x000fc400078c08ff */
[----:B------:R-:W-:Y:S02]  /*38f0*/  LEA R144, P5, R150, R146, 0x1 ;  /* 0x0000009296907211 */ /* 0x000fe400078a08ff */
[----:B------:R-:W-:Y:S01]  /*3900*/  LEA.HI.X.SX32 R141, R152, R8, 0x1, P4 ;  /* 0x00000008988d7211 */ /* 0x000fe200020f0eff */
[----:B------:R-:W4:Y:S01]  /*3910*/  @P2 LDG.E.U16 R222, desc[UR20][R82.64] ;  /* 0x0000001452de2981 */ /* 0x000f22000c1e1500 */
[----:B------:R-:W-:Y:S02]  /*3920*/  PRMT R220, RZ, 0x7610, R220 ;  /* 0x00007610ffdc7816 */ /* 0x000fe400000000dc */
[----:B------:R-:W-:Y:S02]  /*3930*/  PRMT R218, RZ, 0x7610, R218 ;  /* 0x00007610ffda7816 */ /* 0x000fe400000000da */
[----:B------:R-:W-:Y:S02]  /*3940*/  PRMT R231, RZ, 0x7610, R231 ;  /* 0x00007610ffe77816 */ /* 0x000fe400000000e7 */
[----:B------:R-:W-:Y:S01]  /*3950*/  PRMT R233, RZ, 0x7610, R233 ;  /* 0x00007610ffe97816 */ /* 0x000fe200000000e9 */
[----:B------:R-:W4:Y:S01]  /*3960*/  @P0 LDG.E.U16 R220, desc[UR20][R84.64] ;  /* 0x0000001454dc0981 */ /* 0x000f22000c1e1500 */
[----:B------:R-:W-:-:S02]  /*3970*/  PRMT R235, RZ, 0x7610, R235 ;  /* 0x00007610ffeb7816 */ /* 0x000fc400000000eb */
[----:B------:R-:W-:Y:S01]  /*3980*/  PRMT R237, RZ, 0x7610, R237 ;  /* 0x00007610ffed7816 */ /* 0x000fe200000000ed */
[----:B------:R-:W4:Y:S01]  /*3990*/  @P0 LDG.E.U16 R218, desc[UR20][R92.64] ;  /* 0x000000145cda0981 */ /* 0x000f22000c1e1500 */
[----:B------:R-:W-:Y:S02]  /*39a0*/  PRMT R239, RZ, 0x7610, R239 ;  /* 0x00007610ffef7816 */ /* 0x000fe400000000ef */
[----:B------:R-:W-:Y:S01]  /*39b0*/  PRMT R241, RZ, 0x7610, R241 ;  /* 0x00007610fff17816 */ /* 0x000fe200000000f1 */
[----:B------:R-:W4:Y:S01]  /*39c0*/  @P0 LDG.E.U16 R231, desc[UR20][R100.64] ;  /* 0x0000001464e70981 */ /* 0x000f22000c1e1500 */
[----:B------:R-:W-:Y:S02]  /*39d0*/  LEA R146, P4, R156, R146, 0x1 ;  /* 0x000000929c927211 */ /* 0x000fe400078808ff */
        /* <DEDUP_REMOVED lines=35> */
[-C--:B------:R-:W-:Y:S02]  /*3c10*/  LEA.HI.X.SX32 R143, R154, R8.reuse, 0x1, P6 ;  /* 0x000000089a8f7211 */ /* 0x080fe400030f0eff */
[----:B------:R-:W-:Y:S01]  /*3c20*/  PRMT R214, RZ, 0x7610, R214 ;  /* 0x00007610ffd67816 */ /* 0x000fe200000000d6 */
[----:B------:R-:W4:Y:S01]  /*3c30*/  @P0 LDG.E.U16 R20, desc[UR20][R140.64] ;  /* 0x000000148c140981 */ /* 0x000f22000c1e1500 */
[----:B------:R-:W-:-:S02]  /*3c40*/  LEA.HI.X.SX32 R145, R150, R8, 0x1, P5 ;  /* 0x0000000896917211 */ /* 0x000fc400028f0eff */
[----:B------:R-:W-:Y:S01]  /*3c50*/  LEA.HI.X.SX32 R147, R156, R8, 0x1, P4 ;  /* 0x000000089c937211 */ /* 0x000fe200020f0eff */
[----:B------:R-:W4:Y:S04]  /*3c60*/  @P0 LDG.E.U16 R22, desc[UR20][R88.64] ;  /* 0x0000001458160981 */ /* 0x000f28000c1e1500 */
        /* <DEDUP_REMOVED lines=14> */
[----:B------:R-:W4:Y:S01]  /*3d50*/  @P0 LDG.E.U16 R214, desc[UR20][R146.64] ;  /* 0x0000001492d60981 */ /* 0x000f22000c1e1500 */
[----:B------:R-:W-:Y:S01]  /*3d60*/  SHF.R.S32.HI R12, RZ, 0x6, R66 ;  /* 0x00000006ff0c7819 */ /* 0x000fe20000011442 */
[----:B------:R-:W-:-:S04]  /*3d70*/  @!UP1 UIADD3 UR4, UPT, UPT, -UR6, 0x100000, URZ ;  /* 0x0010000006049890 */ /* 0x000fc8000fffe1ff */
[----:B------:R-:W-:Y:S02]  /*3d80*/  @!UP1 USHF.L.U32 UR5, UR4, 0xb, URZ ;  /* 0x0000000b04059899 */ /* 0x000fe400080006ff */
[----:B------:R-:W-:Y:S01]  /*3d90*/  @!UP1 USHF.L.U32 UR4, UR4, 0x1, URZ ;  /* 0x0000000104049899 */ /* 0x000fe200080006ff */
[----:B------:R-:W-:Y:S01]  /*3da0*/  IMAD.SHL.U32 R181, R19, 0x2, RZ ;  /* 0x0000000213b57824 */ /* 0x000fe200078e00ff */
[----:B------:R-:W-:Y:S02]  /*3db0*/  SHF.R.S32.HI R183, RZ, 0x1f, R6 ;  /* 0x0000001fffb77819 */ /* 0x000fe40000011406 */
[----:B------:R-:W-:Y:S01]  /*3dc0*/  SGXT R12, R12, 0x1 ;  /* 0x000000010c0c781a */ /* 0x000fe20000000200 */
[----:B------:R-:W-:Y:S01]  /*3dd0*/  VOTEU.ALL UP2, P1 ;  /* 0x0000000000ff7886 */ /* 0x000fe20000840000 */
[----:B------:R-:W-:Y:S02]  /*3de0*/  SHF.L.U64.HI R6, R6, 0x1, R183 ;  /* 0x0000000106067819 */ /* 0x000fe400000102b7 */
[----:B------:R-:W-:-:S02]  /*3df0*/  SHF.R.S32.HI R10, RZ, 0x1f, R191 ;  /* 0x0000001fff0a7819 */ /* 0x000fc400000114bf */
[-C--:B------:R-:W-:Y:S02]  /*3e00*/  LEA R190, P3, R191, R186.reuse, 0x1 ;  /* 0x000000babfbe7211 */ /* 0x080fe400078608ff */
[----:B------:R-:W-:Y:S01]  /*3e10*/  SHF.R.S32.HI R8, RZ, 0x1f, R189 ;  /* 0x0000001fff087819 */ /* 0x000fe200000114bd */
[----:B------:R0:W1:Y:S01]  /*3e20*/  @!UP2 SYNCS.EXCH.64 URZ, [UR9+0x8008], UR4 ;  /* 0x0080080409ffa5b2 */ /* 0x0000620008000100 */
[----:B------:R-:W-:Y:S02]  /*3e30*/  LEA R188, P2, R189, R186, 0x1 ;  /* 0x000000babdbc7211 */ /* 0x000fe400078408ff */
[----:B------:R-:W-:Y:S02]  /*3e40*/  ISETP.NE.U32.AND P0, PT, R148, RZ, PT ;  /* 0x000000ff9400720c */ /* 0x000fe40003f05070 */
[----:B------:R-:W-:Y:S02]  /*3e50*/  LOP3.LUT R12, R181, 0x90, R12, 0x78, !PT ;  /* 0x00000090b50c7812 */ /* 0x000fe400078e780c */
[----:B------:R-:W-:-:S02]  /*3e60*/  SHF.R.S32.HI R148, RZ, 0x1f, R193 ;  /* 0x0000001fff947819 */ /* 0x000fc400000114c1 */
[----:B------:R-:W-:Y:S02]  /*3e70*/  LEA R192, P4, R193, R186, 0x1 ;  /* 0x000000bac1c07211 */ /* 0x000fe400078808ff */
[----:B------:R-:W-:Y:S02]  /*3e80*/  LEA.HI.X R191, R191, R6, R10, 0x1, P3 ;  /* 0x00000006bfbf7211 */ /* 0x000fe400018f0c0a */
[----:B------:R-:W-:Y:S02]  /*3e90*/  SHF.R.S32.HI R150, RZ, 0x1f, R195 ;  /* 0x0000001fff967819 */ /* 0x000fe400000114c3 */
[----:B------:R-:W-:Y:S02]  /*3ea0*/  LEA R194, P5, R195, R186, 0x1 ;  /* 0x000000bac3c27211 */ /* 0x000fe400078a08ff */
[----:B------:R-:W-:Y:S02]  /*3eb0*/  LEA.HI.X R189, R189, R6, R8, 0x1, P2 ;  /* 0x00000006bdbd7211 */ /* 0x000fe400010f0c08 */
[----:B------:R-:W-:-:S02]  /*3ec0*/  SHF.R.S32.HI R10, RZ, 0x1f, R199 ;  /* 0x0000001fff0a7819 */ /* 0x000fc400000114c7 */
[-C--:B------:R-:W-:Y:S01]  /*3ed0*/  LEA R198, P3, R199, R186.reuse, 0x1 ;  /* 0x000000bac7c67211 */ /* 0x080fe200078608ff */
[----:B--2---:R2:W-:Y:S01]  /*3ee0*/  STS.U16 [R12+UR9+0x1800], R11 ;  /* 0x0018000b0c007988 */ /* 0x0045e20008000409 */
[----:B------:R-:W-:Y:S02]  /*3ef0*/  SHF.R.S32.HI R8, RZ, 0x1f, R197 ;  /* 0x0000001fff087819 */ /* 0x000fe400000114c5 */
[----:B------:R-:W-:Y:S02]  /*3f00*/  LEA R196, P2, R197, R186, 0x1 ;  /* 0x000000bac5c47211 */ /* 0x000fe400078408ff */
[----:B------:R-:W-:Y:S01]  /*3f10*/  LEA.HI.X R193, R193, R6, R148, 0x1, P4 ;  /* 0x00000006c1c17211 */ /* 0x000fe200020f0c94 */
[----:B------:R0:W-:Y:S01]  /*3f20*/  STS.U16 [R12+UR9+0x1c00], R9 ;  /* 0x001c00090c007988 */ /* 0x0001e20008000409 */
[----:B------:R-:W-:Y:S02]  /*3f30*/  SHF.R.S32.HI R148, RZ, 0x1f, R201 ;  /* 0x0000001fff947819 */ /* 0x000fe400000114c9 */
[----:B------:R-:W-:-:S02]  /*3f40*/  LEA R200, P4, R201, R186, 0x1 ;  /* 0x000000bac9c87211 */ /* 0x000fc400078808ff */
[----:B--2---:R-:W-:Y:S02]  /*3f50*/  LOP3.LUT R11, R5, 0x18, RZ, 0xfc, !PT ;  /* 0x00000018050b7812 */ /* 0x004fe400078efcff */
[-C--:B------:R-:W-:Y:S02]  /*3f60*/  LEA.HI.X R195, R195, R6.reuse, R150, 0x1, P5 ;  /* 0x00000006c3c37211 */ /* 0x080fe400028f0c96 */
[----:B------:R-:W-:Y:S02]  /*3f70*/  LEA.HI.X R199, R199, R6, R10, 0x1, P3 ;  /* 0x00000006c7c77211 */ /* 0x000fe400018f0c0a */
[----:B------:R-:W-:Y:S02]  /*3f80*/  SHF.R.S32.HI R150, RZ, 0x1f, R203 ;  /* 0x0000001fff967819 */ /* 0x000fe400000114cb */
[----:B------:R-:W-:Y:S02]  /*3f90*/  LEA R202, P5, R203, R186, 0x1 ;  /* 0x000000bacbca7211 */ /* 0x000fe400078a08ff */
[----:B------:R-:W-:-:S02]  /*3fa0*/  LEA.HI.X R197, R197, R6, R8, 0x1, P2 ;  /* 0x00000006c5c57211 */ /* 0x000fc400010f0c08 */
[C---:B------:R-:W-:Y:S02]  /*3fb0*/  LOP3.LUT R10, R12.reuse, 0x20, RZ, 0x3c, !PT ;  /* 0x000000200c0a7812 */ /* 0x040fe400078e3cff */
[----:B0-----:R-:W-:Y:S01]  /*3fc0*/  LOP3.LUT R9, R5, 0x1a, RZ, 0xfc, !PT ;  /* 0x0000001a05097812 */ /* 0x001fe200078efcff */
[----:B------:R0:W-:Y:S01]  /*3fd0*/  STS.U16 [R12+UR9+0x1400], R7 ;  /* 0x001400070c007988 */ /* 0x0001e20008000409 */
[----:B------:R-:W-:Y:S02]  /*3fe0*/  LOP3.LUT R8, R12, 0x40, RZ, 0x3c, !PT ;  /* 0x000000400c087812 */ /* 0x000fe400078e3cff */
[----:B------:R-:W-:Y:S01]  /*3ff0*/  LEA.HI.X R201, R201, R6, R148, 0x1, P4 ;  /* 0x00000006c9c97211 */ /* 0x000fe200020f0c94 */
[----:B------:R-:W-:Y:S01]  /*4000*/  IMAD R148, R11, R74, RZ ;  /* 0x0000004a0b947224 */ /* 0x000fe200078e02ff */
[----:B------:R-:W-:Y:S01]  /*4010*/  LEA.HI.X R203, R203, R6, R150, 0x1, P5 ;  /* 0x00000006cbcb7211 */ /* 0x000fe200028f0c96 */
[----:B------:R-:W-:Y:S01]  /*4020*/  STS.U16 [R12+UR9+0x400], R169 ;  /* 0x000400a90c007988 */ /* 0x000fe20008000409 */
[----:B------:R-:W-:Y:S01]  /*4030*/  IMAD R150, R9, R74, RZ ;  /* 0x0000004a09967224 */ /* 0x000fe200078e02ff */
[----:B0-----:R-:W-:-:S02]  /*4040*/  LOP3.LUT R7, R5, 0x1c, RZ, 0xfc, !PT ;  /* 0x0000001c05077812 */ /* 0x001fc400078efcff */
[----:B---3--:R-:W-:Y:S04]  /*4050*/  STS.U16 [R12+UR9+0x800], R171 ;  /* 0x000800ab0c007988 */ /* 0x008fe80008000409 */
[----:B-----5:R-:W-:Y:S04]  /*4060*/  STS.U16 [R12+UR9+0xc00], R173 ;  /* 0x000c00ad0c007988 */ /* 0x020fe80008000409 */
[----:B------:R-:W-:Y:S04]  /*4070*/  STS.U16 [R12+UR9+0x1000], R175 ;  /* 0x001000af0c007988 */ /* 0x000fe80008000409 */
[----:B------:R-:W-:Y:S04]  /*4080*/  STS.U16 [R12+UR9], R179 ;  /* 0x000000b30c007988 */ /* 0x000fe80008000409 */
[----:B----4-:R-:W-:Y:S04]  /*4090*/  STS.U16 [R10+UR9+0x500], R167 ;  /* 0x000500a70a007988 */ /* 0x010fe80008000409 */
[----:B------:R-:W-:Y:S04]  /*40a0*/  STS.U16 [R10+UR9+0xd00], R165 ;  /* 0x000d00a50a007988 */ /* 0x000fe80008000409 */
[----:B------:R-:W-:Y:S04]  /*40b0*/  STS.U16 [R10+UR9+0x1100], R155 ;  /* 0x0011009b0a007988 */ /* 0x000fe80008000409 */
[----:B------:R-:W-:Y:S04]  /*40c0*/  STS.U16 [R10+UR9+0x900], R157 ;  /* 0x0009009d0a007988 */ /* 0x000fe80008000409 */
[----:B------:R-:W-:Y:S04]  /*40d0*/  STS.U16 [R10+UR9+0x1500], R159 ;  /* 0x0015009f0a007988 */ /* 0x000fe80008000409 */
[----:B------:R0:W-:Y:S04]  /*40e0*/  STS.U16 [R10+UR9+0x1900], R153 ;  /* 0x001900990a007988 */ /* 0x0001e80008000409 */
[----:B------:R-:W-:Y:S04]  /*40f0*/  STS.U16 [R10+UR9+0x1d00], R161 ;  /* 0x001d00a10a007988 */ /* 0x000fe80008000409 */
[----:B------:R-:W-:Y:S01]  /*4100*/  STS.U16 [R10+UR9+0x100], R177 ;  /* 0x000100b10a007988 */ /* 0x000fe20008000409 */
[----:B------:R-:W-:-:S03]  /*4110*/  IMAD.SHL.U32 R187, R150, 0x2, RZ ;  /* 0x0000000296bb7824 */ /* 0x000fc600078e00ff */
[----:B------:R2:W-:Y:S01]  /*4120*/  STS.U16 [R8+UR9+0xa00], R149 ;  /* 0x000a009508007988 */ /* 0x0005e20008000409 */
[-C--:B0-----:R-:W-:Y:S02]  /*4130*/  IMAD R153, R7, R74.reuse, RZ ;  /* 0x0000004a07997224 */ /* 0x081fe400078e02ff */
[----:B------:R-:W-:Y:S01]  /*4140*/  IMAD R155, R29, R74, RZ ;  /* 0x0000004a1d9b7224 */ /* 0x000fe200078e02ff */
[----:B------:R0:W-:Y:S01]  /*4150*/  STS.U16 [R8+UR9+0xe00], R151 ;  /* 0x000e009708007988 */ /* 0x0001e20008000409 */
[----:B------:R-:W-:-:S04]  /*4160*/  IMAD.HI R175, R148, 0x2, RZ ;  /* 0x0000000294af7827 */ /* 0x000fc800078e02ff */
[----:B--2---:R-:W-:Y:S02]  /*4170*/  IMAD.SHL.U32 R149, R148, 0x2, RZ ;  /* 0x0000000294957824 */ /* 0x004fe400078e00ff */
[----:B------:R-:W-:Y:S02]  /*4180*/  IMAD.SHL.U32 R152, R153, 0x2, RZ ;  /* 0x0000000299987824 */ /* 0x000fe400078e00ff */
[----:B------:R-:W-:Y:S01]  /*4190*/  IMAD R157, R223, R74, RZ ;  /* 0x0000004adf9d7224 */ /* 0x000fe200078e02ff */
[--C-:B------:R-:W-:Y:S01]  /*41a0*/  IADD3 R148, P4, P5, R149, UR12, R186.reuse ;  /* 0x0000000c95947c10 */ /* 0x100fe2000fd9e0ba */
[----:B0-----:R-:W-:Y:S01]  /*41b0*/  IMAD.HI R151, R150, 0x2, RZ ;  /* 0x0000000296977827 */ /* 0x001fe200078e02ff */
[----:B------:R-:W-:-:S03]  /*41c0*/  IADD3 R150, P2, P3, R187, UR12, R186 ;  /* 0x0000000cbb967c10 */ /* 0x000fc6000fb5e0ba */
[----:B------:R-:W-:Y:S01]  /*41d0*/  IMAD.SHL.U32 R154, R155, 0x2, RZ ;  /* 0x000000029b9a7824 */ /* 0x000fe200078e00ff */
[----:B------:R-:W-:Y:S01]  /*41e0*/  IADD3.X R149, PT, PT, R175, UR13, R6, P4, P5 ;  /* 0x0000000daf957c10 */ /* 0x000fe2000a7ea406 */
[-C--:B------:R-:W-:Y:S01]  /*41f0*/  IMAD R159, R215, R74.reuse, RZ ;  /* 0x0000004ad79f7224 */ /* 0x080fe200078e02ff */
[----:B------:R-:W-:Y:S01]  /*4200*/  IADD3 R152, P4, P5, R152, UR12, R186 ;  /* 0x0000000c98987c10 */ /* 0x000fe2000fd9e0ba */
[----:B------:R-:W-:Y:S01]  /*4210*/  IMAD.HI R153, R153, 0x2, RZ ;  /* 0x0000000299997827 */ /* 0x000fe200078e02ff */
[----:B------:R-:W-:Y:S01]  /*4220*/  IADD3.X R151, PT, PT, R151, UR13, R6, P2, P3 ;  /* 0x0000000d97977c10 */ /* 0x000fe200097e6406 */
[----:B------:R0:W-:Y:S02]  /*4230*/  STS.U16 [R8+UR9+0x600], R163 ;  /* 0x000600a308007988 */ /* 0x0001e40008000409 */
[----:B------:R-:W-:Y:S01]  /*4240*/  IMAD.SHL.U32 R156, R157, 0x2, RZ ;  /* 0x000000029d9c7824 */ /* 0x000fe200078e00ff */
[----:B------:R-:W-:Y:S01]  /*4250*/  IADD3 R154, P2, P3, R154, UR12, R186 ;  /* 0x0000000c9a9a7c10 */ /* 0x000fe2000fb5e0ba */
[----:B------:R-:W-:-:S02]  /*4260*/  IMAD R161, R71, R74, RZ ;  /* 0x0000004a47a17224 */ /* 0x000fc400078e02ff */
[----:B------:R-:W-:Y:S01]  /*4270*/  IMAD.HI R155, R155, 0x2, RZ ;  /* 0x000000029b9b7827 */ /* 0x000fe200078e02ff */
[----:B------:R-:W-:-:S03]  /*4280*/  IADD3.X R153, PT, PT, R153, UR13, R6, P4, P5 ;  /* 0x0000000d99997c10 */ /* 0x000fc6000a7ea406 */
[----:B------:R-:W-:Y:S02]  /*4290*/  IMAD.SHL.U32 R185, R159, 0x2, RZ ;  /* 0x000000029fb97824 */ /* 0x000fe400078e00ff */
[----:B0-----:R-:W-:Y:S01]  /*42a0*/  IMAD R163, R27, R74, RZ ;  /* 0x0000004a1ba37224 */ /* 0x001fe200078e02ff */
[----:B------:R-:W-:Y:S01]  /*42b0*/  IADD3 R156, P4, P5, R156, UR12, R186 ;  /* 0x0000000c9c9c7c10 */ /* 0x000fe2000fd9e0ba */
[----:B------:R-:W-:Y:S01]  /*42c0*/  IMAD.HI R157, R157, 0x2, RZ ;  /* 0x000000029d9d7827 */ /* 0x000fe200078e02ff */
[----:B------:R-:W-:-:S03]  /*42d0*/  IADD3.X R155, PT, PT, R155, UR13, R6, P2, P3 ;  /* 0x0000000d9b9b7c10 */ /* 0x000fc600097e6406 */
[----:B------:R-:W-:Y:S01]  /*42e0*/  IMAD.SHL.U32 R177, R161, 0x2, RZ ;  /* 0x00000002a1b17824 */ /* 0x000fe200078e00ff */
[----:B------:R-:W-:Y:S01]  /*42f0*/  IADD3 R158, P2, P3, R185, UR12, R186 ;  /* 0x0000000cb99e7c10 */ /* 0x000fe2000fb5e0ba */
[----:B------:R-:W-:Y:S02]  /*4300*/  IMAD R165, R221, R74, RZ ;  /* 0x0000004adda57224 */ /* 0x000fe400078e02ff */
[----:B------:R-:W-:Y:S01]  /*4310*/  IMAD.HI R159, R159, 0x2, RZ ;  /* 0x000000029f9f7827 */ /* 0x000fe200078e02ff */
[----:B------:R-:W-:-:S03]  /*4320*/  IADD3.X R157, PT, PT, R157, UR13, R6, P4, P5 ;  /* 0x0000000d9d9d7c10 */ /* 0x000fc6000a7ea406 */
[----:B------:R-:W-:Y:S02]  /*4330*/  IMAD.SHL.U32 R162, R163, 0x2, RZ ;  /* 0x00000002a3a27824 */ /* 0x000fe400078e00ff */
[----:B------:R-:W-:Y:S01]  /*4340*/  IMAD R167, R211, R74, RZ ;  /* 0x0000004ad3a77224 */ /* 0x000fe200078e02ff */
[----:B------:R-:W-:Y:S01]  /*4350*/  IADD3 R160, P4, P5, R177, UR12, R186 ;  /* 0x0000000cb1a07c10 */ /* 0x000fe2000fd9e0ba */
[----:B------:R-:W-:Y:S01]  /*4360*/  IMAD.HI R161, R161, 0x2, RZ ;  /* 0x00000002a1a17827 */ /* 0x000fe200078e02ff */
[----:B------:R-:W-:-:S03]  /*4370*/  IADD3.X R159, PT, PT, R159, UR13, R6, P2, P3 ;  /* 0x0000000d9f9f7c10 */ /* 0x000fc600097e6406 */
[----:B------:R-:W-:Y:S02]  /*4380*/  IMAD.SHL.U32 R183, R165, 0x2, RZ ;  /* 0x00000002a5b77824 */ /* 0x000fe400078e00ff */
[-C--:B------:R-:W-:Y:S01]  /*4390*/  IMAD R164, R67, R74.reuse, RZ ;  /* 0x0000004a43a47224 */ /* 0x080fe200078e02ff */
[----:B------:R-:W-:Y:S01]  /*43a0*/  IADD3 R162, P2, P3, R162, UR12, R186 ;  /* 0x0000000ca2a27c10 */ /* 0x000fe2000fb5e0ba */
[----:B------:R-:W-:Y:S02]  /*43b0*/  IMAD R169, R69, R74, RZ ;  /* 0x0000004a45a97224 */ /* 0x000fe400078e02ff */
[----:B------:R-:W-:Y:S01]  /*43c0*/  IMAD.HI R163, R163, 0x2, RZ ;  /* 0x00000002a3a37827 */ /* 0x000fe200078e02ff */
[----:B------:R-:W-:-:S03]  /*43d0*/  IADD3.X R161, PT, PT, R161, UR13, R6, P4, P5 ;  /* 0x0000000da1a17c10 */ /* 0x000fc6000a7ea406 */
[----:B------:R-:W-:Y:S02]  /*43e0*/  IMAD.SHL.U32 R179, R167, 0x2, RZ ;  /* 0x00000002a7b37824 */ /* 0x000fe400078e00ff */
[----:B------:R-:W-:Y:S02]  /*43f0*/  IMAD R171, R25, R74, RZ ;  /* 0x0000004a19ab7224 */ /* 0x000fe400078e02ff */
[----:B------:R-:W-:Y:S01]  /*4400*/  IMAD.HI R165, R165, 0x2, RZ ;  /* 0x00000002a5a57827 */ /* 0x000fe200078e02ff */
[----:B------:R-:W-:-:S03]  /*4410*/  IADD3.X R163, PT, PT, R163, UR13, R6, P2, P3 ;  /* 0x0000000da3a37c10 */ /* 0x000fc600097e6406 */
[C---:B------:R-:W-:Y:S02]  /*4420*/  IMAD.SHL.U32 R185, R164.reuse, 0x2, RZ ;  /* 0x00000002a4b97824 */ /* 0x040fe400078e00ff */
[----:B------:R-:W-:Y:S01]  /*4430*/  IMAD.HI R177, R164, 0x2, RZ ;  /* 0x00000002a4b17827 */ /* 0x000fe200078e02ff */
[----:B------:R-:W-:-:S03]  /*4440*/  IADD3 R164, P4, P5, R183, UR12, R186 ;  /* 0x0000000cb7a47c10 */ /* 0x000fc6000fd9e0ba */
        /* <DEDUP_REMOVED lines=16> */
[----:B------:R-:W-:Y:S02]  /*4550*/  IMAD R174, R217, R74, RZ ;  /* 0x0000004ad9ae7224 */ /* 0x000fe400078e02ff */
[C---:B------:R-:W-:Y:S02]  /*4560*/  IMAD.SHL.U32 R183, R172.reuse, 0x2, RZ ;  /* 0x00000002acb77824 */ /* 0x040fe400078e00ff */
[----:B------:R-:W-:Y:S01]  /*4570*/  IMAD.HI R179, R172, 0x2, RZ ;  /* 0x00000002acb37827 */ /* 0x000fe200078e02ff */
[----:B------:R-:W-:Y:S02]  /*4580*/  IADD3 R172, P5, P4, R181, UR12, R186 ;  /* 0x0000000cb5ac7c10 */ /* 0x000fe4000fcbe0ba */
[----:B------:R-:W-:Y:S01]  /*4590*/  IADD3.X R171, PT, PT, R171, UR13, R6, P2, P3 ;  /* 0x0000000dabab7c10 */ /* 0x000fe200097e6406 */
[----:B------:R-:W-:-:S04]  /*45a0*/  IMAD.HI R173, R173, 0x2, RZ ;  /* 0x00000002adad7827 */ /* 0x000fc800078e02ff */
[----:B------:R-:W-:-:S04]  /*45b0*/  IMAD.HI R175, R175, 0x2, RZ ;  /* 0x00000002afaf7827 */ /* 0x000fc800078e02ff */
[C---:B------:R-:W-:Y:S02]  /*45c0*/  IMAD.SHL.U32 R180, R174.reuse, 0x2, RZ ;  /* 0x00000002aeb47824 */ /* 0x040fe400078e00ff */
[----:B------:R-:W-:Y:S01]  /*45d0*/  IMAD.HI R181, R174, 0x2, RZ ;  /* 0x00000002aeb57827 */ /* 0x000fe200078e02ff */
[----:B------:R-:W-:-:S03]  /*45e0*/  IADD3 R174, P2, P3, R187, UR12, R186 ;  /* 0x0000000cbbae7c10 */ /* 0x000fc6000fb5e0ba */
[----:B------:R-:W-:Y:S01]  /*45f0*/  IMAD R182, R207, R74, RZ ;  /* 0x0000004acfb67224 */ /* 0x000fe200078e02ff */
[----:B------:R-:W-:Y:S02]  /*4600*/  IADD3.X R173, PT, PT, R173, UR13, R6, P5, P4 ;  /* 0x0000000dadad7c10 */ /* 0x000fe4000afe8406 */
[----:B------:R-:W-:Y:S01]  /*4610*/  IADD3 R176, P5, P4, R185, UR12, R186 ;  /* 0x0000000cb9b07c10 */ /* 0x000fe2000fcbe0ba */
[C---:B------:R-:W-:Y:S01]  /*4620*/  IMAD.SHL.U32 R185, R182.reuse, 0x2, RZ ;  /* 0x00000002b6b97824 */ /* 0x040fe200078e00ff */
[----:B------:R-:W-:Y:S02]  /*4630*/  IADD3.X R175, PT, PT, R175, UR13, R6, P2, P3 ;  /* 0x0000000dafaf7c10 */ /* 0x000fe400097e6406 */
[----:B------:R-:W-:Y:S01]  /*4640*/  IADD3 R178, P2, P3, R183, UR12, R186 ;  /* 0x0000000cb7b27c10 */ /* 0x000fe2000fb5e0ba */
[----:B------:R-:W-:-:S03]  /*4650*/  IMAD.HI R183, R182, 0x2, RZ ;  /* 0x00000002b6b77827 */ /* 0x000fc600078e02ff */
[----:B------:R-:W-:Y:S02]  /*4660*/  IADD3.X R179, PT, PT, R179, UR13, R6, P2, P3 ;  /* 0x0000000db3b37c10 */ /* 0x000fe400097e6406 */
[----:B------:R-:W-:Y:S01]  /*4670*/  IADD3 R182, P2, P3, R185, UR12, R186 ;  /* 0x0000000cb9b67c10 */ /* 0x000fe2000fb5e0ba */
[-C--:B------:R-:W-:Y:S02]  /*4680*/  IMAD R185, R35, R74.reuse, RZ ;  /* 0x0000004a23b97224 */ /* 0x080fe400078e02ff */
[----:B------:R-:W-:Y:S01]  /*4690*/  IMAD R187, R21, R74, RZ ;  /* 0x0000004a15bb7224 */ /* 0x000fe200078e02ff */
[----:B------:R-:W-:Y:S01]  /*46a0*/  IADD3.X R177, PT, PT, R177, UR13, R6, P5, P4 ;  /* 0x0000000db1b17c10 */ /* 0x000fe2000afe8406 */
[----:B------:R-:W-:Y:S01]  /*46b0*/  IMAD.SHL.U32 R184, R185, 0x2, RZ ;  /* 0x00000002b9b87824 */ /* 0x000fe200078e00ff */
[----:B------:R-:W-:Y:S01]  /*46c0*/  IADD3 R180, P5, P4, R180, UR12, R186 ;  /* 0x0000000cb4b47c10 */ /* 0x000fe2000fcbe0ba */
[----:B------:R-:W-:Y:S01]  /*46d0*/  IMAD.SHL.U32 R246, R187, 0x2, RZ ;  /* 0x00000002bbf67824 */ /* 0x000fe200078e00ff */
[--C-:B------:R-:W-:Y:S01]  /*46e0*/  IADD3.X R183, PT, PT, R183, UR13, R6.reuse, P2, P3 ;  /* 0x0000000db7b77c10 */ /* 0x100fe200097e6406 */
[----:B------:R-:W-:Y:S01]  /*46f0*/  IMAD.HI R185, R185, 0x2, RZ ;  /* 0x00000002b9b97827 */ /* 0x000fe200078e02ff */
[----:B------:R-:W-:-:S02]  /*4700*/  IADD3.X R181, PT, PT, R181, UR13, R6, P5, P4 ;  /* 0x0000000db5b57c10 */ /* 0x000fc4000afe8406 */
[--C-:B------:R-:W-:Y:S01]  /*4710*/  IADD3 R184, P5, P4, R184, UR12, R186.reuse ;  /* 0x0000000cb8b87c10 */ /* 0x100fe2000fcbe0ba */
[----:B------:R-:W-:Y:S01]  /*4720*/  IMAD.HI R187, R187, 0x2, RZ ;  /* 0x00000002bbbb7827 */ /* 0x000fe200078e02ff */
[----:B------:R-:W-:Y:S02]  /*4730*/  IADD3 R186, P2, P3, R246, UR12, R186 ;  /* 0x0000000cf6ba7c10 */ /* 0x000fe4000fb5e0ba */
[--C-:B------:R-:W-:Y:S02]  /*4740*/  IADD3.X R185, PT, PT, R185, UR13, R6.reuse, P5, P4 ;  /* 0x0000000db9b97c10 */ /* 0x100fe4000afe8406 */
[----:B------:R-:W-:Y:S02]  /*4750*/  IADD3.X R187, PT, PT, R187, UR13, R6, P2, P3 ;  /* 0x0000000dbbbb7c10 */ /* 0x000fe400097e6406 */
[----:B------:R-:W-:Y:S01]  /*4760*/  LOP3.LUT R6, R12, 0x60, RZ, 0x3c, !PT ;  /* 0x000000600c067812 */ /* 0x000fe200078e3cff */
[----:B------:R-:W-:Y:S04]  /*4770*/  STS.U16 [R8+UR9+0x1200], R244 ;  /* 0x001200f408007988 */ /* 0x000fe80008000409 */
        /* <DEDUP_REMOVED lines=14> */
[----:B------:R0:W-:Y:S04]  /*4860*/  STS.U16 [R12+UR9+0x2800], R231 ;  /* 0x002800e70c007988 */ /* 0x0001e80008000409 */
        /* <DEDUP_REMOVED lines=28> */
[----:B------:R3:W-:Y:S01]  /*4a30*/  STS.U16 [R6+UR9+0x3f00], R214 ;  /* 0x003f00d606007988 */ /* 0x0007e20008000409 */
[----:B-1----:R1:W-:Y:S06]  /*4a40*/  MEMBAR.ALL.CTA ;  /* 0x0000000000007992 */ /* 0x0023ec0000008000 */
[----:B-1----:R-:W1:Y:S01]  /*4a50*/  FENCE.VIEW.ASYNC.S ;  /* 0x00000000000073c6 */ /* 0x002e620000000000 */
[----:B0-----:R-:W-:Y:S01]  /*4a60*/  SHF.R.S32.HI R231, RZ, 0x1f, R4 ;  /* 0x0000001fffe77819 */ /* 0x001fe20000011404 */
[----:B------:R-:W-:Y:S01]  /*4a70*/  UIADD3 UR6, UPT, UPT, UR9, 0x4000, URZ ;  /* 0x0000400009067890 */ /* 0x000fe2000fffe0ff */
[----:B------:R-:W-:Y:S01]  /*4a80*/  IADD3 R194, P2, PT, R194, UR12, RZ ;  /* 0x0000000cc2c27c10 */ /* 0x000fe2000ff5e0ff */
[----:B------:R-:W-:Y:S01]  /*4a90*/  UIADD3 UR7, UPT, UPT, UR9, 0x6000, URZ ;  /* 0x0000600009077890 */ /* 0x000fe2000fffe0ff */
[----:B------:R-:W-:-:S02]  /*4aa0*/  LEA.HI R231, R231, R4, RZ, 0x6 ;  /* 0x00000004e7e77211 */ /* 0x000fc400078f30ff */
[----:B------:R-:W-:Y:S02]  /*4ab0*/  IADD3 R188, P3, PT, R188, UR12, RZ ;  /* 0x0000000cbcbc7c10 */ /* 0x000fe4000ff7e0ff */
[----:B------:R-:W-:Y:S02]  /*4ac0*/  IADD3 R190, P6, PT, R190, UR12, RZ ;  /* 0x0000000cbebe7c10 */ /* 0x000fe4000ffde0ff */
[----:B------:R-:W-:Y:S01]  /*4ad0*/  IADD3 R192, P5, PT, R192, UR12, RZ ;  /* 0x0000000cc0c07c10 */ /* 0x000fe2000ffbe0ff */
[----:B------:R-:W-:Y:S01]  /*4ae0*/  USHF.R.U32.HI UR6, URZ, 0x4, UR6 ;  /* 0x00000004ff067899 */ /* 0x000fe20008011606 */
[----:B------:R-:W-:Y:S01]  /*4af0*/  IADD3.X R195, PT, PT, R195, UR13, RZ, P2, !PT ;  /* 0x0000000dc3c37c10 */ /* 0x000fe200097fe4ff */
[----:B------:R-:W-:Y:S01]  /*4b00*/  USHF.R.U32.HI UR7, URZ, 0x4, UR7 ;  /* 0x00000004ff077899 */ /* 0x000fe20008011607 */
[----:B------:R-:W-:Y:S02]  /*4b10*/  ISETP.LT.OR P2, PT, R4, 0x40, P0 ;  /* 0x000000400400780c */ /* 0x000fe40000741670 */
[----:B--2---:R-:W-:-:S02]  /*4b20*/  SHF.R.S32.HI R16, RZ, 0x6, R231 ;  /* 0x00000006ff107819 */ /* 0x004fc400000114e7 */
[----:B------:R-:W-:Y:S02]  /*4b30*/  IADD3.X R189, PT, PT, R189, UR13, RZ, P3, !PT ;  /* 0x0000000dbdbd7c10 */ /* 0x000fe40009ffe4ff */
[----:B------:R-:W-:Y:S02]  /*4b40*/  IADD3.X R191, PT, PT, R191, UR13, RZ, P6, !PT ;  /* 0x0000000dbfbf7c10 */ /* 0x000fe4000b7fe4ff */
[----:B------:R-:W-:Y:S01]  /*4b50*/  IADD3.X R193, PT, PT, R193, UR13, RZ, P5, !PT ;  /* 0x0000000dc1c17c10 */ /* 0x000fe2000affe4ff */
[----:B------:R-:W-:Y:S01]  /*4b60*/  USGXT.U32 UR14, UR7, 0xe ;  /* 0x0000000e070e789a */ /* 0x000fe20008000000 */
[----:B------:R-:W-:Y:S02]  /*4b70*/  IADD3 R196, P4, PT, R196, UR12, RZ ;  /* 0x0000000cc4c47c10 */ /* 0x000fe4000ff9e0ff */
[----:B------:R-:W-:Y:S02]  /*4b80*/  IADD3 R198, P3, PT, R198, UR12, RZ ;  /* 0x0000000cc6c67c10 */ /* 0x000fe4000ff7e0ff */
[----:B------:R-:W-:-:S02]  /*4b90*/  IADD3 R200, P6, PT, R200, UR12, RZ ;  /* 0x0000000cc8c87c10 */ /* 0x000fc4000ffde0ff */
[----:B------:R-:W-:Y:S01]  /*4ba0*/  IADD3 R202, P5, PT, R202, UR12, RZ ;  /* 0x0000000ccaca7c10 */ /* 0x000fe2000ffbe0ff */
[----:B------:R-:W-:Y:S01]  /*4bb0*/  USGXT.U32 UR12, UR6, 0xe ;  /* 0x0000000e060c789a */ /* 0x000fe20008000000 */
[----:B------:R-:W-:Y:S01]  /*4bc0*/  VIMNMX R16, PT, PT, R16, 0x1, !PT ;  /* 0x0000000110107848 */ /* 0x000fe20007fe0100 */
[----:B------:R-:W-:Y:S02]  /*4bd0*/  UIADD3 UR22, UP2, UPT, UR14, 0x2, URZ ;  /* 0x000000020e167890 */ /* 0x000fe4000ff5e0ff */
[----:B------:R-:W-:Y:S01]  /*4be0*/  UIADD3 UR24, UP1, UPT, UR12, 0x80, URZ ;  /* 0x000000800c187890 */ /* 0x000fe2000ff3e0ff */
[----:B------:R-:W-:Y:S01]  /*4bf0*/  UMOV UR4, URZ ;  /* 0x000000ff00047c82 */ /* 0x000fe20008000000 */
[----:B------:R-:W-:Y:S01]  /*4c00*/  UMOV UR5, URZ ;  /* 0x000000ff00057c82 */ /* 0x000fe20008000000 */
[----:B------:R-:W-:Y:S01]  /*4c10*/  VIADD R16, R16, 0xffffffff ;  /* 0xffffffff10107836 */ /* 0x000fe20000000000 */
[----:B------:R-:W-:Y:S01]  /*4c20*/  IADD3.X R197, PT, PT, R197, UR13, RZ, P4, !PT ;  /* 0x0000000dc5c57c10 */ /* 0x000fe2000a7fe4ff */
[----:B------:R-:W-:Y:S01]  /*4c30*/  UIADD3.X UR25, UPT, UPT, UR4, 0x40004040, URZ, UP1, !UPT ;  /* 0x4000404004197890 */ /* 0x000fe20008ffe4ff */
[----:B------:R-:W-:Y:S01]  /*4c40*/  IADD3.X R199, PT, PT, R199, UR13, RZ, P3, !PT ;  /* 0x0000000dc7c77c10 */ /* 0x000fe20009ffe4ff */
[----:B------:R-:W-:Y:S01]  /*4c50*/  UIADD3.X UR23, UPT, UPT, UR5, 0x40004040, URZ, UP2, !UPT ;  /* 0x4000404005177890 */ /* 0x000fe200097fe4ff */
[----:B------:R-:W-:Y:S01]  /*4c60*/  IADD3.X R201, PT, PT, R201, UR13, RZ, P6, !PT ;  /* 0x0000000dc9c97c10 */ /* 0x000fe2000b7fe4ff */
[----:B------:R-:W-:Y:S01]  /*4c70*/  UMOV UR6, URZ ;  /* 0x000000ff00067c82 */ /* 0x000fe20008000000 */
[----:B------:R-:W-:Y:S01]  /*4c80*/  IADD3.X R203, PT, PT, R203, UR13, RZ, P5, !PT ;  /* 0x0000000dcbcb7c10 */ /* 0x000fe2000affe4ff */
[----:B------:R-:W-:Y:S01]  /*4c90*/  IMAD.SHL.U32 R75, R75, 0x40, RZ ;  /* 0x000000404b4b7824 */ /* 0x000fe200078e00ff */
[----:B-1----:R-:W-:Y:S01]  /*4ca0*/  BAR.SYNC.DEFER_BLOCKING 0x0 ;  /* 0x0000000000007b1d */ /* 0x002fe20000010000 */
[----:B------:R-:W-:Y:S01]  /*4cb0*/  IMAD.SHL.U32 R231, R74, 0x40, RZ ;  /* 0x000000404ae77824 */ /* 0x000fe200078e00ff */
[----:B------:R-:W-:-:S04]  /*4cc0*/  ISETP.NE.U32.AND P3, PT, R16, RZ, PT ;  /* 0x000000ff1000720c */ /* 0x000fc80003f65070 */
[----:B---3--:R-:W-:Y:S09]  /*4cd0*/  @P2 BRA `(.L_x_6) ;  /* 0x0000000000842947 */ /* 0x008ff20003800000 */
[----:B------:R-:W-:Y:S02]  /*4ce0*/  UIADD3 UR4, UPT, UPT, UR9, 0x2000, URZ ;  /* 0x0000200009047890 */ /* 0x000fe4000fffe0ff */
[----:B------:R-:W-:Y:S02]  /*4cf0*/  USHF.R.U32.HI UR16, URZ, 0x4, UR9 ;  /* 0x00000004ff107899 */ /* 0x000fe40008011609 */
[----:B------:R-:W-:Y:S02]  /*4d00*/  USHF.R.U32.HI UR4, URZ, 0x4, UR4 ;  /* 0x00000004ff047899 */ /* 0x000fe40008011604 */
[----:B------:R-:W-:Y:S02]  /*4d10*/  USGXT.U32 UR16, UR16, 0xe ;  /* 0x0000000e1010789a */ /* 0x000fe40008000000 */
[----:B------:R-:W-:Y:S02]  /*4d20*/  USGXT.U32 UR18, UR4, 0xe ;  /* 0x0000000e0412789a */ /* 0x000fe40008000000 */
[----:B------:R-:W-:-:S02]  /*4d30*/  UIADD3 UR34, UP1, UPT, UR16, 0x80, URZ ;  /* 0x0000008010227890 */ /* 0x000fc4000ff3e0ff */
[----:B------:R-:W-:Y:S01]  /*4d40*/  UIADD3 UR36, UP2, UPT, UR18, 0x2, URZ ;  /* 0x0000000212247890 */ /* 0x000fe2000ff5e0ff */
[----:B------:R-:W-:Y:S01]  /*4d50*/  UMOV UR4, URZ ;  /* 0x000000ff00047c82 */ /* 0x000fe20008000000 */
[----:B------:R-:W-:Y:S01]  /*4d60*/  UMOV UR38, 0x0 ;  /* 0x0000000000267882 */ /* 0x000fe20000000000 */
[----:B------:R-:W-:Y:S02]  /*4d70*/  UIADD3.X UR35, UPT, UPT, UR4, 0x40004040, URZ, UP1, !UPT ;  /* 0x4000404004237890 */ /* 0x000fe40008ffe4ff */
[----:B------:R-:W-:Y:S02]  /*4d80*/  UIADD3.X UR37, UPT, UPT, UR4, 0x40004040, URZ, UP2, !UPT ;  /* 0x4000404004257890 */ /* 0x000fe400097fe4ff */
[----:B------:R-:W-:Y:S02]  /*4d90*/  UIADD3.64 UR26, UPT, UPT, UR34, 0x80, URZ ;  /* 0x00000080221a7897 */ /* 0x000fe4000fffe0ff */
[----:B------:R-:W-:Y:S02]  /*4da0*/  UIADD3.64 UR28, UPT, UPT, UR36, 0x2, URZ ;  /* 0x00000002241c7897 */ /* 0x000fe4000fffe0ff */
[----:B------:R-:W-:-:S02]  /*4db0*/  UIADD3.64 UR30, UPT, UPT, UR34, 0x100, URZ ;  /* 0x00000100221e7897 */ /* 0x000fc4000fffe0ff */
[----:B------:R-:W-:Y:S01]  /*4dc0*/  UIADD3.64 UR32, UPT, UPT, UR36, 0x4, URZ ;  /* 0x0000000424207897 */ /* 0x000fe2000fffe0ff */
[----:B------:R-:W-:Y:S01]  /*4dd0*/  UMOV UR39, 0x4108490 ;  /* 0x0410849000277882 */ /* 0x000fe20000000000 */
[----:B------:R-:W-:Y:S01]  /*4de0*/  UMOV UR17, 0x40004040 ;  /* 0x4000404000117882 */ /* 0x000fe20000000000 */
[----:B------:R-:W-:Y:S01]  /*4df0*/  UMOV UR19, 0x40004040 ;  /* 0x4000404000137882 */ /* 0x000fe20000000000 */
[----:B------:R-:W-:Y:S01]  /*4e00*/  UMOV UR40, 0x0 ;  /* 0x0000000000287882 */ /* 0x000fe20000000000 */
[----:B------:R-:W-:Y:S01]  /*4e10*/  UMOV UR41, 0x4108490 ;  /* 0x0410849000297882 */ /* 0x000fe20000000000 */
[----:B------:R-:W-:Y:S01]  /*4e20*/  UMOV UR42, 0x0 ;  /* 0x00000000002a7882 */ /* 0x000fe20000000000 */
[----:B------:R-:W-:Y:S01]  /*4e30*/  UMOV UR43, 0x4108490 ;  /* 0x04108490002b7882 */ /* 0x000fe20000000000 */
[----:B------:R-:W-:Y:S01]  /*4e40*/  UMOV UR4, UR11 ;  /* 0x0000000b00047c82 */ /* 0x000fe20008000000 */
[----:B------:R-:W-:Y:S01]  /*4e50*/  UMOV UR5, URZ ;  /* 0x000000ff00057c82 */ /* 0x000fe20008000000 */
[----:B------:R0:W-:Y:S01]  /*4e60*/  UTCHMMA gdesc[UR16], gdesc[UR18], tmem[UR8], tmem[UR38], idesc[UR39], !UPT ;  /* 0x00ff2612100075ea */ /* 0x0001e2000f800008 */
[----:B------:R-:W-:Y:S01]  /*4e70*/  UMOV UR44, 0x0 ;  /* 0x00000000002c7882 */ /* 0x000fe20000000000 */
[----:B------:R-:W-:Y:S01]  /*4e80*/  UMOV UR45, 0x4108490 ;  /* 0x04108490002d7882 */ /* 0x000fe20000000000 */
[----:B------:R0:W-:Y:S01]  /*4e90*/  UTCHMMA gdesc[UR34], gdesc[UR36], tmem[UR8], tmem[UR40], idesc[UR41], UPT ;  /* 0x00ff2824220075ea */ /* 0x0001e2000b800008 */
[----:B------:R-:W-:Y:S01]  /*4ea0*/  UMOV UR4, UR4 ;  /* 0x0000000400047c82 */ /* 0x000fe20008000000 */
[----:B------:R0:W-:Y:S01]  /*4eb0*/  UTCHMMA gdesc[UR26], gdesc[UR28], tmem[UR8], tmem[UR42], idesc[UR43], UPT ;  /* 0x00ff2a1c1a0075ea */ /* 0x0001e2000b800008 */
[----:B------:R0:W-:Y:S01]  /*4ec0*/  UTCHMMA gdesc[UR30], gdesc[UR32], tmem[UR8], tmem[UR44], idesc[UR45], UPT ;  /* 0x00ff2c201e0075ea */ /* 0x0001e2000b800008 */
[----:B------:R0:W-:Y:S01]  /*4ed0*/  UTCBAR [UR4], URZ ;  /* 0x000000ff040073e9 */ /* 0x0001e200080000ff */
[----:B------:R-:W-:Y:S01]  /*4ee0*/  NOP ;  /* 0x0000000000007918 */ /* 0x000fe20000000000 */
.L_x_6:
[----:B------:R-:W-:Y:S05]  /*4ef0*/  @!P3 BRA `(.L_x_7) ;  /* 0x00000014004cb947 */ /* 0x000fea0003800000 */
[----:B------:R-:W-:Y:S01]  /*4f00*/  VIADD R14, R14, 0xffffffc0 ;  /* 0xffffffc00e0e7836 */ /* 0x000fe20000000000 */
[----:B0-----:R-:W-:Y:S02]  /*4f10*/  UIADD3.64 UR18, UPT, UPT, UR24, 0x80, URZ ;  /* 0x0000008018127897 */ /* 0x001fe4000fffe0ff */
[----:B------:R-:W-:Y:S02]  /*4f20*/  UIADD3.64 UR26, UPT, UPT, UR22, 0x2, URZ ;  /* 0x00000002161a7897 */ /* 0x000fe4000fffe0ff */
[----:B------:R-:W-:Y:S01]  /*4f30*/  R2UR UR32, R14 ;  /* 0x000000000e2072ca */ /* 0x000fe200000e0000 */
[----:B------:R-:W-:Y:S01]  /*4f40*/  IMAD.MOV.U32 R14, RZ, RZ, R16 ;  /* 0x000000ffff0e7224 */ /* 0x000fe200078e0010 */
[----:B------:R-:W-:Y:S02]  /*4f50*/  UIADD3.64 UR28, UPT, UPT, UR24, 0x100, URZ ;  /* 0x00000100181c7897 */ /* 0x000fe4000fffe0ff */
[----:B------:R-:W-:Y:S01]  /*4f60*/  UIADD3.64 UR30, UPT, UPT, UR22, 0x4, URZ ;  /* 0x00000004161e7897 */ /* 0x000fe2000fffe0ff */
[----:B------:R-:W-:Y:S01]  /*4f70*/  UMOV UR5, 0x1 ;  /* 0x0000000100057882 */ /* 0x000fe20000000000 */
[----:B------:R-:W-:-:S10]  /*4f80*/  UMOV UR4, URZ ;  /* 0x000000ff00047c82 */ /* 0x000fd40008000000 */
.L_x_10:
[----:B------:R-:W-:Y:S01]  /*4f90*/  USHF.L.U32 UR6, UR6, 0x1f, URZ ;  /* 0x0000001f06067899 */ /* 0x000fe200080006ff */
[----:B------:R-:W-:-:S04]  /*4fa0*/  IMAD.WIDE R182, R231, 0x2, R182 ;  /* 0x00000002e7b67825 */ /* 0x000fc800078e02b6 */
[----:B------:R-:W-:-:S04]  /*4fb0*/  IMAD.WIDE R180, R231, 0x2, R180 ;  /* 0x00000002e7b47825 */ /* 0x000fc800078e02b4 */
[----:B0-----:R-:W-:-:S04]  /*4fc0*/  IMAD.U32 R16, RZ, RZ, UR6 ;  /* 0x00000006ff107e24 */ /* 0x001fc8000f8e00ff */
[----:B------:R-:W0:Y:S02]  /*4fd0*/  SYNCS.PHASECHK.TRANS64.TRYWAIT P2, [UR11], R16 ;  /* 0x00000010ff0075a7 */ /* 0x000e24000804110b */
[----:B0-----:R-:W-:Y:S05]  /*4fe0*/  @!P2 BRA `(.L_x_8) ;  /* 0x000000240060a947 */ /* 0x001fea0003800000 */
.L_x_16:
[----:B------:R-:W-:Y:S01]  /*4ff0*/  ISETP.GE.AND P4, PT, R5, UR32, PT ;  /* 0x0000002005007c0c */ /* 0x000fe2000bf86270 */
[----:B------:R-:W-:Y:S01]  /*5000*/  IMAD.WIDE R76, R231, 0x2, R76 ;  /* 0x00000002e74c7825 */ /* 0x000fe200078e024c */
[----:B------:R-:W-:Y:S02]  /*5010*/  ISETP.GE.AND P5, PT, R229, UR32, PT ;  /* 0x00000020e5007c0c */ /* 0x000fe4000bfa6270 */
[----:B------:R-:W-:Y:S01]  /*5020*/  ISETP.GE.AND P6, PT, R17, UR32, PT ;  /* 0x0000002011007c0c */ /* 0x000fe2000bfc6270 */
[C---:B------:R-:W-:Y:S01]  /*5030*/  IMAD.WIDE R188, R231.reuse, 0x2, R188 ;  /* 0x00000002e7bc7825 */ /* 0x040fe200078e02bc */
[----:B------:R-:W-:Y:S02]  /*5040*/  PRMT R24, RZ, 0x7610, R24 ;  /* 0x00007610ff187816 */ /* 0x000fe40000000018 */
[----:B------:R-:W-:Y:S01]  /*5050*/  PRMT R30, RZ, 0x7610, R30 ;  /* 0x00007610ff1e7816 */ /* 0x000fe2000000001e */
[----:B------:R-:W-:Y:S01]  /*5060*/  IMAD.WIDE R78, R231, 0x2, R78 ;  /* 0x00000002e74e7825 */ /* 0x000fe200078e024e */
[----:B------:R-:W-:-:S02]  /*5070*/  PRMT R26, RZ, 0x7610, R26 ;  /* 0x00007610ff1a7816 */ /* 0x000fc4000000001a */
[----:B------:R-:W-:Y:S01]  /*5080*/  ISETP.GE.AND P3, PT, R227, UR32, PT ;  /* 0x00000020e3007c0c */ /* 0x000fe2000bf66270 */
[----:B------:R-:W2:Y:S01]  /*5090*/  @!P4 LDG.E.U16 R24, desc[UR20][R76.64] ;  /* 0x000000144c18c981 */ /* 0x000ea2000c1e1500 */
[----:B------:R-:W-:Y:S01]  /*50a0*/  ISETP.GE.AND P2, PT, R225, UR32, PT ;  /* 0x00000020e1007c0c */ /* 0x000fe2000bf46270 */
[----:B------:R-:W-:Y:S01]  /*50b0*/  IMAD.WIDE R190, R231, 0x2, R190 ;  /* 0x00000002e7be7825 */ /* 0x000fe200078e02be */
[----:B------:R-:W-:Y:S01]  /*50c0*/  ISETP.GE.AND P4, PT, R213, UR32, PT ;  /* 0x00000020d5007c0c */ /* 0x000fe2000bf86270 */
[----:B------:R-:W3:Y:S01]  /*50d0*/  @!P5 LDG.E.U16 R30, desc[UR20][R188.64] ;  /* 0x00000014bc1ed981 */ /* 0x000ee2000c1e1500 */
[----:B------:R-:W-:Y:S01]  /*50e0*/  ISETP.GE.AND P5, PT, R9, UR32, PT ;  /* 0x0000002009007c0c */ /* 0x000fe2000bfa6270 */
[----:B------:R-:W-:Y:S02]  /*50f0*/  IMAD.WIDE R198, R231, 0x2, R198 ;  /* 0x00000002e7c67825 */ /* 0x000fe400078e02c6 */
[----:B------:R-:W4:Y:S01]  /*5100*/  @!P6 LDG.E.U16 R26, desc[UR20][R78.64] ;  /* 0x000000144e1ae981 */ /* 0x000f22000c1e1500 */
[----:B------:R-:W-:Y:S01]  /*5110*/  ISETP.GE.AND P6, PT, R11, UR32, PT ;  /* 0x000000200b007c0c */ /* 0x000fe2000bfc6270 */
[----:B------:R-:W-:Y:S01]  /*5120*/  IMAD.WIDE R196, R231, 0x2, R196 ;  /* 0x00000002e7c47825 */ /* 0x000fe200078e02c4 */
[----:B------:R-:W-:-:S02]  /*5130*/  PRMT R32, RZ, 0x7610, R32 ;  /* 0x00007610ff207816 */ /* 0x000fc40000000020 */
[----:B------:R-:W-:Y:S01]  /*5140*/  PRMT R68, RZ, 0x7610, R68 ;  /* 0x00007610ff447816 */ /* 0x000fe20000000044 */
[C---:B------:R-:W-:Y:S01]  /*5150*/  IMAD.WIDE R150, R231.reuse, 0x2, R150 ;  /* 0x00000002e7967825 */ /* 0x040fe200078e0296 */
[----:B------:R-:W-:Y:S02]  /*5160*/  PRMT R70, RZ, 0x7610, R70 ;  /* 0x00007610ff467816 */ /* 0x000fe40000000046 */
[----:B------:R-:W-:Y:S01]  /*5170*/  PRMT R74, RZ, 0x7610, R74 ;  /* 0x00007610ff4a7816 */ /* 0x000fe2000000004a */
[----:B------:R-:W-:Y:S01]  /*5180*/  IMAD.WIDE R148, R231, 0x2, R148 ;  /* 0x00000002e7947825 */ /* 0x000fe200078e0294 */
[----:B------:R-:W-:Y:S01]  /*5190*/  PRMT R72, RZ, 0x7610, R72 ;  /* 0x00007610ff487816 */ /* 0x000fe20000000048 */
[----:B------:R-:W5:Y:S01]  /*51a0*/  @!P3 LDG.E.U16 R32, desc[UR20][R190.64] ;  /* 0x00000014be20b981 */ /* 0x000f62000c1e1500 */
[----:B------:R-:W-:Y:S01]  /*51b0*/  ISETP.GE.AND P3, PT, R223, UR32, PT ;  /* 0x00000020df007c0c */ /* 0x000fe2000bf66270 */
[----:B------:R-:W-:Y:S02]  /*51c0*/  IMAD.WIDE R156, R231, 0x2, R156 ;  /* 0x00000002e79c7825 */ /* 0x000fe400078e029c */
[----:B------:R-:W4:Y:S01]  /*51d0*/  @!P2 LDG.E.U16 R68, desc[UR20][R196.64] ;  /* 0x00000014c444a981 */ /* 0x000f22000c1e1500 */
[----:B------:R-:W-:Y:S01]  /*51e0*/  ISETP.GE.AND P2, PT, R215, UR32, PT ;  /* 0x00000020d7007c0c */ /* 0x000fe2000bf46270 */
[----:B------:R-:W-:-:S02]  /*51f0*/  IMAD.WIDE R164, R231, 0x2, R164 ;  /* 0x00000002e7a47825 */ /* 0x000fc400078e02a4 */
[----:B------:R-:W5:Y:S01]  /*5200*/  @!P4 LDG.E.U16 R70, desc[UR20][R198.64] ;  /* 0x00000014c646c981 */ /* 0x000f62000c1e1500 */
[----:B------:R-:W-:Y:S01]  /*5210*/  ISETP.GE.AND P4, PT, R221, UR32, PT ;  /* 0x00000020dd007c0c */ /* 0x000fe2000bf86270 */
[----:B------:R-:W-:Y:S02]  /*5220*/  IMAD.WIDE R158, R231, 0x2, R158 ;  /* 0x00000002e79e7825 */ /* 0x000fe400078e029e */
[----:B------:R-:W5:Y:S01]  /*5230*/  @!P5 LDG.E.U16 R74, desc[UR20][R150.64] ;  /* 0x00000014964ad981 */ /* 0x000f62000c1e1500 */
[----:B------:R-:W-:Y:S01]  /*5240*/  ISETP.GE.AND P5, PT, R219, UR32, PT ;  /* 0x00000020db007c0c */ /* 0x000fe2000bfa6270 */
[----:B------:R-:W-:Y:S02]  /*5250*/  IMAD.WIDE R172, R231, 0x2, R172 ;  /* 0x00000002e7ac7825 */ /* 0x000fe400078e02ac */
[----:B------:R-:W5:Y:S01]  /*5260*/  @!P6 LDG.E.U16 R72, desc[UR20][R148.64] ;  /* 0x000000149448e981 */ /* 0x000f62000c1e1500 */
[----:B------:R-:W-:Y:S01]  /*5270*/  ISETP.GE.AND P6, PT, R211, UR32, PT ;  /* 0x00000020d3007c0c */ /* 0x000fe2000bfc6270 */
[----:B------:R-:W-:Y:S01]  /*5280*/  IMAD.WIDE R166, R231, 0x2, R166 ;  /* 0x00000002e7a67825 */ /* 0x000fe200078e02a6 */
[----:B------:R-:W-:-:S02]  /*5290*/  PRMT R204, RZ, 0x7610, R204 ;  /* 0x00007610ffcc7816 */ /* 0x000fc400000000cc */
[----:B------:R-:W-:Y:S02]  /*52a0*/  PRMT R206, RZ, 0x7610, R206 ;  /* 0x00007610ffce7816 */ /* 0x000fe400000000ce */
[----:B------:R-:W-:Y:S02]  /*52b0*/  PRMT R208, RZ, 0x7610, R208 ;  /* 0x00007610ffd07816 */ /* 0x000fe400000000d0 */
[----:B------:R-:W-:Y:S01]  /*52c0*/  PRMT R212, RZ, 0x7610, R212 ;  /* 0x00007610ffd47816 */ /* 0x000fe200000000d4 */
[----:B------:R-:W5:Y:S01]  /*52d0*/  @!P3 LDG.E.U16 R204, desc[UR20][R156.64] ;  /* 0x000000149cccb981 */ /* 0x000f62000c1e1500 */
[----:B------:R-:W-:Y:S02]  /*52e0*/  PRMT R210, RZ, 0x7610, R210 ;  /* 0x00007610ffd27816 */ /* 0x000fe400000000d2 */
[----:B------:R-:W-:Y:S01]  /*52f0*/  ISETP.GE.AND P3, PT, R217, UR32, PT ;  /* 0x00000020d9007c0c */ /* 0x000fe2000bf66270 */
[----:B------:R-:W5:Y:S01]  /*5300*/  @!P2 LDG.E.U16 R206, desc[UR20][R158.64] ;  /* 0x000000149ecea981 */ /* 0x000f62000c1e1500 */
[----:B------:R-:W-:-:S03]  /*5310*/  ISETP.GE.AND P2, PT, R209, UR32, PT ;  /* 0x00000020d1007c0c */ /* 0x000fc6000bf46270 */
[----:B------:R-:W5:Y:S01]  /*5320*/  @!P4 LDG.E.U16 R208, desc[UR20][R164.64] ;  /* 0x00000014a4d0c981 */ /* 0x000f62000c1e1500 */
[----:B------:R-:W-:-:S03]  /*5330*/  ISETP.GE.AND P4, PT, R207, UR32, PT ;  /* 0x00000020cf007c0c */ /* 0x000fc6000bf86270 */
[----:B------:R-:W5:Y:S01]  /*5340*/  @!P5 LDG.E.U16 R212, desc[UR20][R172.64] ;  /* 0x00000014acd4d981 */ /* 0x000f62000c1e1500 */
[----:B------:R-:W-:-:S03]  /*5350*/  ISETP.GE.AND P5, PT, R205, UR32, PT ;  /* 0x00000020cd007c0c */ /* 0x000fc6000bfa6270 */
[----:B------:R-:W5:Y:S01]  /*5360*/  @!P6 LDG.E.U16 R210, desc[UR20][R166.64] ;  /* 0x00000014a6d2e981 */ /* 0x000f62000c1e1500 */
[----:B------:R-:W-:Y:S02]  /*5370*/  ISETP.GE.AND P6, PT, R15, UR32, PT ;  /* 0x000000200f007c0c */ /* 0x000fe4000bfc6270 */
[----:B------:R-:W-:Y:S01]  /*5380*/  PRMT R216, RZ, 0x7610, R216 ;  /* 0x00007610ffd87816 */ /* 0x000fe200000000d8 */
[C---:B------:R-:W-:Y:S01]  /*5390*/  IMAD.WIDE R174, R231.reuse, 0x2, R174 ;  /* 0x00000002e7ae7825 */ /* 0x040fe200078e02ae */
[----:B------:R-:W-:Y:S02]  /*53a0*/  PRMT R214, RZ, 0x7610, R214 ;  /* 0x00007610ffd67816 */ /* 0x000fe400000000d6 */
[----:B------:R-:W-:Y:S01]  /*53b0*/  PRMT R218, RZ, 0x7610, R218 ;  /* 0x00007610ffda7816 */ /* 0x000fe200000000da */
[C---:B------:R-:W-:Y:S01]  /*53c0*/  IMAD.WIDE R192, R231.reuse, 0x2, R192 ;  /* 0x00000002e7c07825 */ /* 0x040fe200078e02c0 */
[----:B------:R-:W-:Y:S01]  /*53d0*/  PRMT R34, RZ, 0x7610, R34 ;  /* 0x00007610ff227816 */ /* 0x000fe20000000022 */
[----:B------:R-:W5:Y:S01]  /*53e0*/  @!P3 LDG.E.U16 R216, desc[UR20][R180.64] ;  /* 0x00000014b4d8b981 */ /* 0x000f62000c1e1500 */
[----:B------:R-:W-:Y:S01]  /*53f0*/  PRMT R28, RZ, 0x7610, R28 ;  /* 0x00007610ff1c7816 */ /* 0x000fe2000000001c */
[----:B------:R-:W-:-:S02]  /*5400*/  IMAD.WIDE R80, R231, 0x2, R80 ;  /* 0x00000002e7507825 */ /* 0x000fc400078e0250 */
[----:B------:R-:W5:Y:S04]  /*5410*/  @!P2 LDG.E.U16 R214, desc[UR20][R174.64] ;  /* 0x00000014aed6a981 */ /* 0x000f68000c1e1500 */
[----:B------:R-:W5:Y:S04]  /*5420*/  @!P4 LDG.E.U16 R218, desc[UR20][R182.64] ;  /* 0x00000014b6dac981 */ /* 0x000f68000c1e1500 */
[----:B------:R-:W5:Y:S04]  /*5430*/  @!P5 LDG.E.U16 R34, desc[UR20][R192.64] ;  /* 0x00000014c022d981 */ /* 0x000f68000c1e1500 */
[----:B------:R-:W5:Y:S01]  /*5440*/  @!P6 LDG.E.U16 R28, desc[UR20][R80.64] ;  /* 0x00000014501ce981 */ /* 0x000f62000c1e1500 */
[----:B------:R-:W-:Y:S01]  /*5450*/  ISETP.GE.AND P4, PT, R13, UR32, PT ;  /* 0x000000200d007c0c */ /* 0x000fe2000bf86270 */
[----:B------:R-:W-:Y:S01]  /*5460*/  IMAD.WIDE R82, R231, 0x2, R82 ;  /* 0x00000002e7527825 */ /* 0x000fe200078e0252 */
[----:B------:R-:W-:-:S02]  /*5470*/  PRMT R245, RZ, 0x7610, R245 ;  /* 0x00007610fff57816 */ /* 0x000fc400000000f5 */
[----:B------:R-:W-:Y:S02]  /*5480*/  ISETP.GE.AND P3, PT, R73, UR32, PT ;  /* 0x0000002049007c0c */ /* 0x000fe4000bf66270 */
[----:B------:R-:W-:Y:S02]  /*5490*/  ISETP.GE.AND P2, PT, R31, UR32, PT ;  /* 0x000000201f007c0c */ /* 0x000fe4000bf46270 */
[----:B------:R-:W-:-:S05]  /*54a0*/  ISETP.GE.AND P5, PT, R7, UR32, PT ;  /* 0x0000002007007c0c */ /* 0x000fca000bfa6270 */
[----:B------:R-:W5:Y:S01]  /*54b0*/  @!P4 LDG.E.U16 R245, desc[UR20][R82.64] ;  /* 0x0000001452f5c981 */ /* 0x000f62000c1e1500 */
[----:B------:R-:W-:Y:S01]  /*54c0*/  ISETP.GE.AND P4, PT, R29, UR32, PT ;  /* 0x000000201d007c0c */ /* 0x000fe2000bf86270 */
[C---:B------:R-:W-:Y:S01]  /*54d0*/  IMAD.WIDE R154, R231.reuse, 0x2, R154 ;  /* 0x00000002e79a7825 */ /* 0x040fe200078e029a */
[----:B------:R-:W-:Y:S02]  /*54e0*/  PRMT R233, RZ, 0x7610, R233 ;  /* 0x00007610ffe97816 */ /* 0x000fe400000000e9 */
[----:B------:R-:W-:Y:S01]  /*54f0*/  PRMT R249, RZ, 0x7610, R249 ;  /* 0x00007610fff97816 */ /* 0x000fe200000000f9 */
[C---:B------:R-:W-:Y:S01]  /*5500*/  IMAD.WIDE R200, R231.reuse, 0x2, R200 ;  /* 0x00000002e7c87825 */ /* 0x040fe200078e02c8 */
[----:B------:R-:W-:Y:S02]  /*5510*/  PRMT R235, RZ, 0x7610, R235 ;  /* 0x00007610ffeb7816 */ /* 0x000fe400000000eb */
[----:B------:R-:W-:Y:S01]  /*5520*/  PRMT R251, RZ, 0x7610, R251 ;  /* 0x00007610fffb7816 */ /* 0x000fe200000000fb */
[C---:B------:R-:W-:Y:S01]  /*5530*/  IMAD.WIDE R152, R231.reuse, 0x2, R152 ;  /* 0x00000002e7987825 */ /* 0x040fe200078e0298 */
[----:B------:R-:W5:Y:S03]  /*5540*/  @!P3 LDG.E.U16 R233, desc[UR20][R200.64] ;  /* 0x00000014c8e9b981 */ /* 0x000f66000c1e1500 */
[----:B------:R-:W-:Y:S01]  /*5550*/  IMAD.WIDE R202, R231, 0x2, R202 ;  /* 0x00000002e7ca7825 */ /* 0x000fe200078e02ca */
[----:B------:R-:W5:Y:S01]  /*5560*/  @!P5 LDG.E.U16 R235, desc[UR20][R152.64] ;  /* 0x0000001498ebd981 */ /* 0x000f62000c1e1500 */
[----:B------:R-:W-:-:S02]  /*5570*/  ISETP.GE.AND P3, PT, R71, UR32, PT ;  /* 0x0000002047007c0c */ /* 0x000fc4000bf66270 */
[----:B------:R-:W-:Y:S01]  /*5580*/  ISETP.GE.AND P5, PT, R69, UR32, PT ;  /* 0x0000002045007c0c */ /* 0x000fe2000bfa6270 */
[----:B------:R-:W5:Y:S01]  /*5590*/  @!P2 LDG.E.U16 R249, desc[UR20][R202.64] ;  /* 0x00000014caf9a981 */ /* 0x000f62000c1e1500 */
[----:B------:R-:W-:-:S03]  /*55a0*/  ISETP.GE.AND P2, PT, R27, UR32, PT ;  /* 0x000000201b007c0c */ /* 0x000fc6000bf46270 */
        /* <DEDUP_REMOVED lines=15> */
[----:B------:R-:W-:Y:S02]  /*56a0*/  ISETP.GE.AND P2, PT, R23, UR32, PT ;  /* 0x0000002017007c0c */ /* 0x000fe4000bf46270 */
[----:B------:R-:W-:Y:S01]  /*56b0*/  ISETP.GE.AND P5, PT, R35, UR32, PT ;  /* 0x0000002023007c0c */ /* 0x000fe2000bfa6270 */
[----:B------:R-:W5:Y:S01]  /*56c0*/  @!P4 LDG.E.U16 R18, desc[UR20][R170.64] ;  /* 0x00000014aa12c981 */ /* 0x000f62000c1e1500 */
[----:B------:R-:W-:Y:S01]  /*56d0*/  ISETP.GE.AND P4, PT, R21, UR32, PT ;  /* 0x0000002015007c0c */ /* 0x000fe2000bf86270 */
[C---:B------:R-:W-:Y:S01]  /*56e0*/  IMAD.WIDE R194, R231.reuse, 0x2, R194 ;  /* 0x00000002e7c27825 */ /* 0x040fe200078e02c2 */
[----:B------:R-:W-:Y:S02]  /*56f0*/  PRMT R247, RZ, 0x7610, R247 ;  /* 0x00007610fff77816 */ /* 0x000fe400000000f7 */
[----:B------:R-:W-:Y:S01]  /*5700*/  PRMT R241, RZ, 0x7610, R241 ;  /* 0x00007610fff17816 */ /* 0x000fe200000000f1 */
[----:B------:R-:W-:Y:S01]  /*5710*/  IMAD.WIDE R186, R231, 0x2, R186 ;  /* 0x00000002e7ba7825 */ /* 0x000fe200078e02ba */
[----:B------:R-:W-:-:S02]  /*5720*/  PRMT R20, RZ, 0x7610, R20 ;  /* 0x00007610ff147816 */ /* 0x000fc40000000014 */
[----:B------:R-:W-:Y:S01]  /*5730*/  PRMT R243, RZ, 0x7610, R243 ;  /* 0x00007610fff37816 */ /* 0x000fe200000000f3 */
[C---:B------:R-:W-:Y:S01]  /*5740*/  IMAD.WIDE R184, R231.reuse, 0x2, R184 ;  /* 0x00000002e7b87825 */ /* 0x040fe200078e02b8 */
[----:B------:R-:W-:Y:S01]  /*5750*/  PRMT R22, RZ, 0x7610, R22 ;  /* 0x00007610ff167816 */ /* 0x000fe20000000016 */
[----:B------:R-:W5:Y:S02]  /*5760*/  @!P6 LDG.E.U16 R247, desc[UR20][R194.64] ;  /* 0x00000014c2f7e981 */ /* 0x000f64000c1e1500 */
[C---:B------:R-:W-:Y:S02]  /*5770*/  IMAD.WIDE R178, R231.reuse, 0x2, R178 ;  /* 0x00000002e7b27825 */ /* 0x040fe400078e02b2 */
[----:B------:R-:W5:Y:S02]  /*5780*/  @!P5 LDG.E.U16 R243, desc[UR20][R184.64] ;  /* 0x00000014b8f3d981 */ /* 0x000f64000c1e1500 */
[----:B------:R-:W-:Y:S02]  /*5790*/  IMAD.WIDE R176, R231, 0x2, R176 ;  /* 0x00000002e7b07825 */ /* 0x000fe400078e02b0 */
[----:B------:R-:W5:Y:S04]  /*57a0*/  @!P2 LDG.E.U16 R20, desc[UR20][R178.64] ;  /* 0x00000014b214a981 */ /* 0x000f68000c1e1500 */
[----:B------:R-:W5:Y:S04]  /*57b0*/  @!P3 LDG.E.U16 R241, desc[UR20][R176.64] ;  /* 0x00000014b0f1b981 */ /* 0x000f68000c1e1500 */
[----:B------:R-:W5:Y:S01]  /*57c0*/  @!P4 LDG.E.U16 R22, desc[UR20][R186.64] ;  /* 0x00000014ba16c981 */ /* 0x000f62000c1e1500 */
[----:B------:R-:W-:Y:S01]  /*57d0*/  BAR.SYNC.DEFER_BLOCKING 0x0 ;  /* 0x0000000000007b1d */ /* 0x000fe20000010000 */
[----:B------:R-:W-:Y:S01]  /*57e0*/  ISETP.GE.AND P2, PT, R19, UR32, PT ;  /* 0x0000002013007c0c */ /* 0x000fe2000bf46270 */
[----:B------:R-:W-:Y:S01]  /*57f0*/  IMAD.WIDE R138, R75, 0x2, R138 ;  /* 0x000000024b8a7825 */ /* 0x000fe200078e028a */
[----:B------:R-:W-:-:S02]  /*5800*/  PRMT R224, RZ, 0x7610, R224 ;  /* 0x00007610ffe07816 */ /* 0x000fc400000000e0 */
[----:B------:R-:W-:Y:S01]  /*5810*/  PRMT R232, RZ, 0x7610, R232 ;  /* 0x00007610ffe87816 */ /* 0x000fe200000000e8 */
[C---:B------:R-:W-:Y:S01]  /*5820*/  IMAD.WIDE R132, R75.reuse, 0x2, R132 ;  /* 0x000000024b847825 */ /* 0x040fe200078e0284 */
[----:B------:R-:W-:Y:S02]  /*5830*/  PRMT R240, RZ, 0x7610, R240 ;  /* 0x00007610fff07816 */ /* 0x000fe400000000f0 */
[----:B------:R-:W-:Y:S01]  /*5840*/  PRMT R226, RZ, 0x7610, R226 ;  /* 0x00007610ffe27816 */ /* 0x000fe200000000e2 */
[C---:B------:R-:W-:Y:S01]  /*5850*/  IMAD.WIDE R124, R75.reuse, 0x2, R124 ;  /* 0x000000024b7c7825 */ /* 0x040fe200078e027c */
[----:B------:R-:W-:Y:S02]  /*5860*/  PRMT R234, RZ, 0x7610, R234 ;  /* 0x00007610ffea7816 */ /* 0x000fe400000000ea */
[----:B------:R-:W-:Y:S01]  /*5870*/  PRMT R242, RZ, 0x7610, R242 ;  /* 0x00007610fff27816 */ /* 0x000fe200000000f2 */
[----:B------:R-:W-:Y:S01]  /*5880*/  IMAD.WIDE R116, R75, 0x2, R116 ;  /* 0x000000024b747825 */ /* 0x000fe200078e0274 */
[----:B------:R-:W-:-:S02]  /*5890*/  PRMT R220, RZ, 0x7610, R220 ;  /* 0x00007610ffdc7816 */ /* 0x000fc400000000dc */
[----:B------:R-:W-:Y:S01]  /*58a0*/  PRMT R228, RZ, 0x7610, R228 ;  /* 0x00007610ffe47816 */ /* 0x000fe200000000e4 */
[C---:B------:R-:W-:Y:S01]  /*58b0*/  IMAD.WIDE R108, R75.reuse, 0x2, R108 ;  /* 0x000000024b6c7825 */ /* 0x040fe200078e026c */
[----:B------:R-:W-:Y:S02]  /*58c0*/  PRMT R236, RZ, 0x7610, R236 ;  /* 0x00007610ffec7816 */ /* 0x000fe400000000ec */
[----:B------:R-:W-:Y:S01]  /*58d0*/  PRMT R244, RZ, 0x7610, R244 ;  /* 0x00007610fff47816 */ /* 0x000fe200000000f4 */
[C---:B------:R-:W-:Y:S01]  /*58e0*/  IMAD.WIDE R100, R75.reuse, 0x2, R100 ;  /* 0x000000024b647825 */ /* 0x040fe200078e0264 */
[----:B------:R-:W-:Y:S01]  /*58f0*/  PRMT R222, RZ, 0x7610, R222 ;  /* 0x00007610ffde7816 */ /* 0x000fe200000000de */
[----:B------:R-:W5:Y:S02]  /*5900*/  @!P2 LDG.E.U16 R224, desc[UR20][R124.64] ;  /* 0x000000147ce0a981 */ /* 0x000f64000c1e1500 */
[C---:B------:R-:W-:Y:S01]  /*5910*/  IMAD.WIDE R92, R75.reuse, 0x2, R92 ;  /* 0x000000024b5c7825 */ /* 0x040fe200078e025c */
[----:B------:R-:W-:Y:S01]  /*5920*/  PRMT R230, RZ, 0x7610, R230 ;  /* 0x00007610ffe67816 */ /* 0x000fe200000000e6 */
[----:B------:R-:W5:Y:S02]  /*5930*/  @!P2 LDG.E.U16 R232, desc[UR20][R132.64] ;  /* 0x0000001484e8a981 */ /* 0x000f64000c1e1500 */
[C---:B------:R-:W-:Y:S01]  /*5940*/  IMAD.WIDE R84, R75.reuse, 0x2, R84 ;  /* 0x000000024b547825 */ /* 0x040fe200078e0254 */
[----:B------:R-:W-:Y:S01]  /*5950*/  PRMT R238, RZ, 0x7610, R238 ;  /* 0x00007610ffee7816 */ /* 0x000fe200000000ee */
[----:B------:R-:W5:Y:S01]  /*5960*/  @!P2 LDG.E.U16 R240, desc[UR20][R138.64] ;  /* 0x000000148af0a981 */ /* 0x000f62000c1e1500 */
[----:B------:R-:W-:Y:S01]  /*5970*/  PRMT R246, RZ, 0x7610, R246 ;  /* 0x00007610fff67816 */ /* 0x000fe200000000f6 */
[----:B------:R-:W-:-:S04]  /*5980*/  IMAD.WIDE R140, R75, 0x2, R140 ;  /* 0x000000024b8c7825 */ /* 0x000fc800078e028c */
[C---:B------:R-:W-:Y:S01]  /*5990*/  IMAD.WIDE R134, R75.reuse, 0x2, R134 ;  /* 0x000000024b867825 */ /* 0x040fe200078e0286 */
[----:B------:R-:W5:Y:S03]  /*59a0*/  @!P2 LDG.E.U16 R242, desc[UR20][R140.64] ;  /* 0x000000148cf2a981 */ /* 0x000f66000c1e1500 */
[C---:B------:R-:W-:Y:S01]  /*59b0*/  IMAD.WIDE R126, R75.reuse, 0x2, R126 ;  /* 0x000000024b7e7825 */ /* 0x040fe200078e027e */
[----:B------:R-:W5:Y:S03]  /*59c0*/  @!P2 LDG.E.U16 R234, desc[UR20][R134.64] ;  /* 0x0000001486eaa981 */ /* 0x000f66000c1e1500 */
[C---:B------:R-:W-:Y:S01]  /*59d0*/  IMAD.WIDE R118, R75.reuse, 0x2, R118 ;  /* 0x000000024b767825 */ /* 0x040fe200078e0276 */
[----:B------:R-:W5:Y:S03]  /*59e0*/  @!P2 LDG.E.U16 R226, desc[UR20][R126.64] ;  /* 0x000000147ee2a981 */ /* 0x000f66000c1e1500 */
[----:B------:R-:W-:-:S04]  /*59f0*/  IMAD.WIDE R110, R75, 0x2, R110 ;  /* 0x000000024b6e7825 */ /* 0x000fc800078e026e */
[----:B------:R-:W-:-:S04]  /*5a00*/  IMAD.WIDE R102, R75, 0x2, R102 ;  /* 0x000000024b667825 */ /* 0x000fc800078e0266 */
[----:B------:R-:W-:-:S04]  /*5a10*/  IMAD.WIDE R94, R75, 0x2, R94 ;  /* 0x000000024b5e7825 */ /* 0x000fc800078e025e */
[----:B------:R-:W-:-:S04]  /*5a20*/  IMAD.WIDE R86, R75, 0x2, R86 ;  /* 0x000000024b567825 */ /* 0x000fc800078e0256 */
[----:B------:R-:W-:-:S04]  /*5a30*/  IMAD.WIDE R142, R75, 0x2, R142 ;  /* 0x000000024b8e7825 */ /* 0x000fc800078e028e */
[C---:B------:R-:W-:Y:S01]  /*5a40*/  IMAD.WIDE R136, R75.reuse, 0x2, R136 ;  /* 0x000000024b887825 */ /* 0x040fe200078e0288 */
[----:B------:R-:W5:Y:S03]  /*5a50*/  @!P2 LDG.E.U16 R244, desc[UR20][R142.64] ;  /* 0x000000148ef4a981 */ /* 0x000f66000c1e1500 */
        /* <DEDUP_REMOVED lines=17> */
[----:B--2---:R0:W-:Y:S04]  /*5b70*/  STS.U16 [R12+UR9+0x4000], R24 ;  /* 0x004000180c007988 */ /* 0x0041e80008000409 */
[----:B---3--:R1:W-:Y:S01]  /*5b80*/  STS.U16 [R12+UR9+0x4400], R30 ;  /* 0x0044001e0c007988 */ /* 0x0083e20008000409 */
[----:B------:R-:W-:Y:S01]  /*5b90*/  IMAD.WIDE R98, R75, 0x2, R98 ;  /* 0x000000024b627825 */ /* 0x000fe200078e0262 */
[----:B0-----:R-:W-:-:S03]  /*5ba0*/  PRMT R24, RZ, 0x7610, R24 ;  /* 0x00007610ff187816 */ /* 0x001fc60000000018 */
[----:B------:R-:W-:Y:S01]  /*5bb0*/  IMAD.WIDE R90, R75, 0x2, R90 ;  /* 0x000000024b5a7825 */ /* 0x000fe200078e025a */
[----:B-1----:R-:W-:-:S03]  /*5bc0*/  PRMT R30, RZ, 0x7610, R30 ;  /* 0x00007610ff1e7816 */ /* 0x002fc6000000001e */
[----:B------:R-:W-:Y:S01]  /*5bd0*/  IMAD.WIDE R146, R75, 0x2, R146 ;  /* 0x000000024b927825 */ /* 0x000fe200078e0292 */
[----:B------:R-:W2:Y:S04]  /*5be0*/  @!P2 LDG.E.U16 R24, desc[UR20][R84.64] ;  /* 0x000000145418a981 */ /* 0x000ea8000c1e1500 */
[----:B------:R-:W3:Y:S04]  /*5bf0*/  @!P2 LDG.E.U16 R30, desc[UR20][R90.64] ;  /* 0x000000145a1ea981 */ /* 0x000ee8000c1e1500 */
[----:B----4-:R0:W-:Y:S04]  /*5c00*/  STS.U16 [R12+UR9+0x4800], R68 ;  /* 0x004800440c007988 */ /* 0x0101e80008000409 */
[----:B------:R-:W4:Y:S04]  /*5c10*/  @!P2 LDG.E.U16 R246, desc[UR20][R146.64] ;  /* 0x0000001492f6a981 */ /* 0x000f28000c1e1500 */
[----:B-----5:R1:W-:Y:S01]  /*5c20*/  STS.U16 [R12+UR9+0x4c00], R72 ;  /* 0x004c00480c007988 */ /* 0x0203e20008000409 */
[----:B0-----:R-:W-:-:S06]  /*5c30*/  PRMT R68, RZ, 0x7610, R68 ;  /* 0x00007610ff447816 */ /* 0x001fcc0000000044 */
[----:B------:R-:W5:Y:S04]  /*5c40*/  @!P2 LDG.E.U16 R68, desc[UR20][R96.64] ;  /* 0x000000146044a981 */ /* 0x000f68000c1e1500 */
[----:B------:R0:W-:Y:S01]  /*5c50*/  STS.U16 [R12+UR9+0x5000], R204 ;  /* 0x005000cc0c007988 */ /* 0x0001e20008000409 */
[----:B-1----:R-:W-:-:S03]  /*5c60*/  PRMT R72, RZ, 0x7610, R72 ;  /* 0x00007610ff487816 */ /* 0x002fc60000000048 */
[----:B------:R1:W-:Y:S04]  /*5c70*/  STS.U16 [R12+UR9+0x5400], R208 ;  /* 0x005400d00c007988 */ /* 0x0003e80008000409 */
[----:B------:R1:W-:Y:S01]  /*5c80*/  STS.U16 [R12+UR9+0x5800], R212 ;  /* 0x005800d40c007988 */ /* 0x0003e20008000409 */
[----:B0-----:R-:W-:-:S03]  /*5c90*/  PRMT R204, RZ, 0x7610, R204 ;  /* 0x00007610ffcc7816 */ /* 0x001fc600000000cc */
[----:B------:R-:W3:Y:S01]  /*5ca0*/  @!P2 LDG.E.U16 R72, desc[UR20][R100.64] ;  /* 0x000000146448a981 */ /* 0x000ee2000c1e1500 */
[----:B-1----:R-:W-:-:S03]  /*5cb0*/  PRMT R208, RZ, 0x7610, R208 ;  /* 0x00007610ffd07816 */ /* 0x002fc600000000d0 */
[----:B------:R-:W4:Y:S01]  /*5cc0*/  @!P2 LDG.E.U16 R204, desc[UR20][R104.64] ;  /* 0x0000001468cca981 */ /* 0x000f22000c1e1500 */
[----:B------:R-:W-:-:S03]  /*5cd0*/  PRMT R212, RZ, 0x7610, R212 ;  /* 0x00007610ffd47816 */ /* 0x000fc600000000d4 */
[----:B------:R-:W4:Y:S04]  /*5ce0*/  @!P2 LDG.E.U16 R208, desc[UR20][R108.64] ;  /* 0x000000146cd0a981 */ /* 0x000f28000c1e1500 */
[----:B------:R0:W-:Y:S04]  /*5cf0*/  STS.U16 [R12+UR9+0x5c00], R216 ;  /* 0x005c00d80c007988 */ /* 0x0001e80008000409 */
[----:B------:R1:W-:Y:S04]  /*5d00*/  STS.U16 [R10+UR9+0x4100], R26 ;  /* 0x0041001a0a007988 */ /* 0x0003e80008000409 */
[----:B------:R1:W-:Y:S01]  /*5d10*/  STS.U16 [R10+UR9+0x4500], R32 ;  /* 0x004500200a007988 */ /* 0x0003e20008000409 */
[----:B0-----:R-:W-:-:S03]  /*5d20*/  PRMT R216, RZ, 0x7610, R216 ;  /* 0x00007610ffd87816 */ /* 0x001fc600000000d8 */
[----:B------:R-:W-:Y:S01]  /*5d30*/  STS.U16 [R10+UR9+0x4900], R70 ;  /* 0x004900460a007988 */ /* 0x000fe20008000409 */
[----:B-1----:R-:W-:-:S03]  /*5d40*/  PRMT R26, RZ, 0x7610, R26 ;  /* 0x00007610ff1a7816 */ /* 0x002fc6000000001a */
[----:B------:R0:W-:Y:S01]  /*5d50*/  STS.U16 [R10+UR9+0x4d00], R74 ;  /* 0x004d004a0a007988 */ /* 0x0001e20008000409 */
[----:B------:R-:W-:-:S03]  /*5d60*/  PRMT R32, RZ, 0x7610, R32 ;  /* 0x00007610ff207816 */ /* 0x000fc60000000020 */
[----:B------:R-:W-:Y:S04]  /*5d70*/  STS.U16 [R10+UR9+0x5100], R206 ;  /* 0x005100ce0a007988 */ /* 0x000fe80008000409 */
[----:B------:R1:W-:Y:S01]  /*5d80*/  STS.U16 [R10+UR9+0x5500], R210 ;  /* 0x005500d20a007988 */ /* 0x0003e20008000409 */
[----:B0-----:R-:W-:-:S03]  /*5d90*/  PRMT R74, RZ, 0x7610, R74 ;  /* 0x00007610ff4a7816 */ /* 0x001fc6000000004a */
[----:B------:R-:W-:Y:S04]  /*5da0*/  STS.U16 [R10+UR9+0x5900], R214 ;  /* 0x005900d60a007988 */ /* 0x000fe80008000409 */
[----:B------:R0:W-:Y:S01]  /*5db0*/  STS.U16 [R10+UR9+0x5d00], R218 ;  /* 0x005d00da0a007988 */ /* 0x0001e20008000409 */
[----:B-1----:R-:W-:-:S03]  /*5dc0*/  PRMT R210, RZ, 0x7610, R210 ;  /* 0x00007610ffd27816 */ /* 0x002fc600000000d2 */
[----:B------:R1:W-:Y:S01]  /*5dd0*/  STS.U16 [R8+UR9+0x4600], R34 ;  /* 0x0046002208007988 */ /* 0x0003e20008000409 */
[----:B------:R-:W-:-:S03]  /*5de0*/  PRMT R70, RZ, 0x7610, R70 ;  /* 0x00007610ff467816 */ /* 0x000fc60000000046 */
[----:B------:R1:W-:Y:S01]  /*5df0*/  STS.U16 [R8+UR9+0x4200], R28 ;  /* 0x0042001c08007988 */ /* 0x0003e20008000409 */
[----:B0-----:R-:W-:Y:S02]  /*5e00*/  PRMT R218, RZ, 0x7610, R218 ;  /* 0x00007610ffda7816 */ /* 0x001fe400000000da */
[----:B------:R-:W-:Y:S01]  /*5e10*/  PRMT R206, RZ, 0x7610, R206 ;  /* 0x00007610ffce7816 */ /* 0x000fe200000000ce */
[----:B------:R-:W5:Y:S01]  /*5e20*/  @!P2 LDG.E.U16 R32, desc[UR20][R92.64] ;  /* 0x000000145c20a981 */ /* 0x000f62000c1e1500 */
[----:B-1----:R-:W-:Y:S02]  /*5e30*/  PRMT R34, RZ, 0x7610, R34 ;  /* 0x00007610ff227816 */ /* 0x002fe40000000022 */
[----:B------:R-:W-:Y:S01]  /*5e40*/  PRMT R214, RZ, 0x7610, R214 ;  /* 0x00007610ffd67816 */ /* 0x000fe200000000d6 */
[----:B------:R-:W5:Y:S01]  /*5e50*/  @!P2 LDG.E.U16 R216, desc[UR20][R116.64] ;  /* 0x0000001474d8a981 */ /* 0x000f62000c1e1500 */
[----:B------:R-:W-:-:S03]  /*5e60*/  PRMT R28, RZ, 0x7610, R28 ;  /* 0x00007610ff1c7816 */ /* 0x000fc6000000001c */
[----:B------:R-:W5:Y:S04]  /*5e70*/  @!P2 LDG.E.U16 R26, desc[UR20][R86.64] ;  /* 0x00000014561aa981 */ /* 0x000f68000c1e1500 */
        /* <DEDUP_REMOVED lines=26> */
[----:B------:R-:W-:-:S04]  /*6020*/  ULEA UR11, UR5, UR9, 0x3 ;  /* 0x00000009050b7291 */ /* 0x000fc8000f8e18ff */
[----:B------:R-:W-:Y:S01]  /*6030*/  UIADD3 UR11, UPT, UPT, UR11, 0x8000, URZ ;  /* 0x000080000b0b7890 */ /* 0x000fe2000fffe0ff */
[----:B--2---:R0:W-:Y:S04]  /*6040*/  STS.U16 [R12+UR9+0x6000], R24 ;  /* 0x006000180c007988 */ /* 0x0041e80008000409 */
[----:B---3--:R0:W-:Y:S04]  /*6050*/  STS.U16 [R12+UR9+0x6800], R72 ;  /* 0x006800480c007988 */ /* 0x0081e80008000409 */
[----:B----4-:R0:W-:Y:S04]  /*6060*/  STS.U16 [R12+UR9+0x6c00], R208 ;  /* 0x006c00d00c007988 */ /* 0x0101e80008000409 */
[----:B-----5:R0:W-:Y:S04]  /*6070*/  STS.U16 [R12+UR9+0x6400], R32 ;  /* 0x006400200c007988 */ /* 0x0201e80008000409 */
        /* <DEDUP_REMOVED lines=25> */
[----:B------:R1:W-:Y:S06]  /*6210*/  MEMBAR.ALL.CTA ;  /* 0x0000000000007992 */ /* 0x0003ec0000008000 */
[----:B-1----:R-:W1:Y:S02]  /*6220*/  FENCE.VIEW.ASYNC.S ;  /* 0x00000000000073c6 */ /* 0x002e640000000000 */
[----:B-1----:R-:W-:Y:S06]  /*6230*/  BAR.SYNC.DEFER_BLOCKING 0x0 ;  /* 0x0000000000007b1d */ /* 0x002fec0000010000 */
[----:B------:R-:W-:Y:S05]  /*6240*/  @P0 BRA `(.L_x_9) ;  /* 0x00000000004c0947 */ /* 0x000fea0003800000 */
[----:B------:R-:W-:Y:S01]  /*6250*/  UMOV UR13, 0x40004040 ;  /* 0x40004040000d7882 */ /* 0x000fe20000000000 */
        /* <DEDUP_REMOVED lines=9> */
[----:B------:R1:W-:Y:S01]  /*62f0*/  UTCHMMA gdesc[UR12], gdesc[UR14], tmem[UR8], tmem[UR16], idesc[UR17], UPT ;  /* 0x00ff100e0c0075ea */ /* 0x0003e2000b800008 */
        /* <DEDUP_REMOVED lines=8> */
.L_x_9:
[----:B------:R-:W-:Y:S01]  /*6380*/  UIADD3 UR5, UPT, UPT, UR5, 0x1, URZ ;  /* 0x0000000105057890 */ /* 0x000fe2000fffe0ff */
[----:B------:R-:W-:Y:S01]  /*6390*/  VIADD R14, R14, 0xffffffff ;  /* 0xffffffff0e0e7836 */ /* 0x000fe20000000000 */
[----:B------:R-:W-:Y:S02]  /*63a0*/  UIADD3 UR32, UPT, UPT, UR32, -0x40, URZ ;  /* 0xffffffc020207890 */ /* 0x000fe4000fffe0ff */
[----:B------:R-:W-:Y:S02]  /*63b0*/  UISETP.GT.AND UP1, UPT, UR5, 0x1, UPT ;  /* 0x000000010500788c */ /* 0x000fe4000bf24270 */
[----:B------:R-:W-:Y:S02]  /*63c0*/  ISETP.NE.U32.AND P2, PT, R14, RZ, PT ;  /* 0x000000ff0e00720c */ /* 0x000fe40003f45070 */
[----:B-1----:R-:W-:Y:S02]  /*63d0*/  USEL UR6, URZ, 0x1, !UP1 ;  /* 0x00000001ff067887 */ /* 0x002fe4000c800000 */
[----:B------:R-:W-:-:S02]  /*63e0*/  USEL UR5, UR5, URZ, !UP1 ;  /* 0x000000ff05057287 */ /* 0x000fc4000c800000 */
[----:B------:R-:W-:-:S03]  /*63f0*/  ULOP3.LUT UR7, UR4, UR6, URZ, 0x3c, !UPT ;  /* 0x0000000604077292 */ /* 0x000fc6000f8e3cff */
[----:B------:R-:W-:-:S04]  /*6400*/  UMOV UR6, UR4 ;  /* 0x0000000400067c82 */ /* 0x000fc80008000000 */
[----:B------:R-:W-:Y:S01]  /*6410*/  UMOV UR4, UR7 ;  /* 0x0000000700047c82 */ /* 0x000fe20008000000 */
[----:B------:R-:W-:Y:S05]  /*6420*/  @P2 BRA `(.L_x_10) ;  /* 0xffffffe800d82947 */ /* 0x000fea000383ffff */
.L_x_7:
[----:B------:R-:W-:-:S13]  /*6430*/  ISETP.GE.AND P0, PT, R4, 0x40, PT ;  /* 0x000000400400780c */ /* 0x000fda0003f06270 */
[----:B------:R-:W-:Y:S05]  /*6440*/  @!P0 BRA `(.L_x_11) ;  /* 0x0000000000108947 */ /* 0x000fea0003800000 */
[----:B------:R-:W-:-:S06]  /*6450*/  USHF.L.U32 UR6, UR6, 0x1f, URZ ;  /* 0x0000001f06067899 */ /* 0x000fcc00080006ff */
[----:B------:R-:W-:-:S04]  /*6460*/  IMAD.U32 R4, RZ, RZ, UR6 ;  /* 0x00000006ff047e24 */ /* 0x000fc8000f8e00ff */
[----:B------:R-:W1:Y:S02]  /*6470*/  SYNCS.PHASECHK.TRANS64.TRYWAIT P0, [UR11], R4 ;  /* 0x00000004ff0075a7 */ /* 0x000e64000800110b */
[----:B-1----:R-:W-:Y:S05]  /*6480*/  @!P0 BRA `(.L_x_12) ;  /* 0x0000001000448947 */ /* 0x002fea0003800000 */
.L_x_11:
[----:B------:R-:W-:Y:S01]  /*6490*/  BAR.SYNC.DEFER_BLOCKING 0x0 ;  /* 0x0000000000007b1d */ /* 0x000fe20000010000 */
[C---:B------:R-:W-:Y:S02]  /*64a0*/  IMAD.SHL.U32 R69, R66.reuse, 0x80, RZ ;  /* 0x0000008042457824 */ /* 0x040fe400078e00ff */
[C---:B------:R-:W-:Y:S02]  /*64b0*/  IMAD.SHL.U32 R67, R66.reuse, 0x10, RZ ;  /* 0x0000001042437824 */ /* 0x040fe400078e00ff */
[----:B0-----:R-:W-:Y:S01]  /*64c0*/  IMAD.SHL.U32 R68, R66, 0x8, RZ ;  /* 0x0000000842447824 */ /* 0x001fe200078e00ff */
[----:B------:R-:W-:Y:S01]  /*64d0*/  LOP3.LUT R69, R69, 0x800, RZ, 0xc0, !PT ;  /* 0x0000080045457812 */ /* 0x000fe200078ec0ff */
[----:B------:R-:W0:Y:S01]  /*64e0*/  LDCU.128 UR12, c[0x0][0x390] ;  /* 0x00007200ff0c77ac */ /* 0x000e220008000c00 */
[----:B------:R-:W-:Y:S02]  /*64f0*/  LOP3.LUT R66, R67, 0xf0, RZ, 0xc0, !PT ;  /* 0x000000f043427812 */ /* 0x000fe400078ec0ff */
[----:B------:R-:W-:Y:S01]  /*6500*/  LOP3.LUT R68, R68, 0x300, RZ, 0xc0, !PT ;  /* 0x0000030044447812 */ /* 0x000fe200078ec0ff */
[----:B------:R-:W1:Y:S01]  /*6510*/  LDCU UR4, c[0x0][0x3b4] ;  /* 0x00007680ff0477ac */ /* 0x000e620008000800 */
[----:B------:R-:W-:-:S02]  /*6520*/  IADD3 R69, PT, PT, R66, UR9, R69 ;  /* 0x0000000942457c10 */ /* 0x000fc4000fffe045 */
[----:B------:R-:W-:Y:S01]  /*6530*/  LOP3.LUT R67, R67, 0x7f0, RZ, 0xc0, !PT ;  /* 0x000007f043437812 */ /* 0x000fe200078ec0ff */
[----:B------:R-:W2:Y:S02]  /*6540*/  LDCU UR5, c[0x0][0x3b8] ;  /* 0x00007700ff0577ac */ /* 0x000ea40008000800 */
[----:B------:R-:W-:Y:S01]  /*6550*/  IMAD.IADD R66, R68, 0x1, R69 ;  /* 0x0000000144427824 */ /* 0x000fe200078e0245 */
[----:B------:R-:W3:Y:S02]  /*6560*/  @!P1 SYNCS.CCTL.IV [UR9+0x8000] ;  /* 0x00800000ff0099b1 */ /* 0x000ee40008000009 */
[----:B---3--:R-:W-:Y:S01]  /*6570*/  BAR.SYNC.DEFER_BLOCKING 0x0 ;  /* 0x0000000000007b1d */ /* 0x008fe20000010000 */
[C---:B0-----:R-:W-:Y:S01]  /*6580*/  ISETP.GE.AND P0, PT, R38.reuse, UR14, PT ;  /* 0x0000000e26007c0c */ /* 0x041fe2000bf06270 */
[----:B-1----:R-:W-:-:S03]  /*6590*/  IMAD R38, R38, UR4, RZ ;  /* 0x0000000426267c24 */ /* 0x002fc6000f8e02ff */
[----:B------:R-:W-:Y:S02]  /*65a0*/  ISETP.LT.AND P2, PT, R65, UR15, !P0 ;  /* 0x0000000f41007c0c */ /* 0x000fe4000c741270 */
[----:B------:R-:W-:Y:S01]  /*65b0*/  ISETP.LT.AND P4, PT, R63, UR15, !P0 ;  /* 0x0000000f3f007c0c */ /* 0x000fe2000c781270 */
[----:B------:R-:W-:Y:S01]  /*65c0*/  LDTM.16dp32bit_t0_t15.x32 R4, tmem[UR10] ;  /* 0x0000000a000479ee */ /* 0x000fe20008a80000 */
[----:B------:R-:W0:Y:S01]  /*65d0*/  LDTM.16dp32bit_t16_t31.x32 R4, tmem[UR10+0x20] ;  /* 0x0000200a000479ee */ /* 0x000e220008aa0000 */
[----:B--2---:R-:W-:Y:S01]  /*65e0*/  IMAD R65, R65, UR5, RZ ;  /* 0x0000000541417c24 */ /* 0x004fe2000f8e02ff */
[C---:B------:R-:W-:Y:S01]  /*65f0*/  ISETP.LT.AND P3, PT, R62.reuse, UR15, !P0 ;  /* 0x0000000f3e007c0c */ /* 0x040fe2000c761270 */
[----:B------:R-:W-:Y:S02]  /*6600*/  IMAD R63, R63, UR5, RZ ;  /* 0x000000053f3f7c24 */ /* 0x000fe4000f8e02ff */
[----:B------:R-:W-:Y:S01]  /*6610*/  IMAD R62, R62, UR5, RZ ;  /* 0x000000053e3e7c24 */ /* 0x000fe2000f8e02ff */
[----:B------:R-:W1:Y:S01]  /*6620*/  @!P1 SYNCS.CCTL.IV [UR9+0x8008] ;  /* 0x00800800ff0099b1 */ /* 0x000e620008000009 */
[----:B------:R-:W-:Y:S01]  /*6630*/  NOP ;  /* 0x0000000000007918 */ /* 0x000fe20000000000 */
[----:B0-----:R-:W-:-:S02]  /*6640*/  F2FP.BF16.F32.PACK_AB R4, R6, R4 ;  /* 0x000000040604723e */ /* 0x001fc400000010ff */
[----:B------:R-:W-:Y:S02]  /*6650*/  F2FP.BF16.F32.PACK_AB R68, R7, R5 ;  /* 0x000000050744723e */ /* 0x000fe400000010ff */
[----:B------:R-:W-:Y:S02]  /*6660*/  F2FP.BF16.F32.PACK_AB R5, R10, R8 ;  /* 0x000000080a05723e */ /* 0x000fe400000010ff */
[----:B------:R-:W-:Y:S02]  /*6670*/  F2FP.BF16.F32.PACK_AB R69, R11, R9 ;  /* 0x000000090b45723e */ /* 0x000fe400000010ff */
[----:B------:R-:W-:Y:S02]  /*6680*/  F2FP.BF16.F32.PACK_AB R6, R14, R12 ;  /* 0x0000000c0e06723e */ /* 0x000fe400000010ff */
[----:B------:R-:W-:Y:S02]  /*6690*/  F2FP.BF16.F32.PACK_AB R70, R15, R13 ;  /* 0x0000000d0f46723e */ /* 0x000fe400000010ff */
[----:B------:R-:W-:-:S02]  /*66a0*/  F2FP.BF16.F32.PACK_AB R7, R18, R16 ;  /* 0x000000101207723e */ /* 0x000fc400000010ff */
[----:B------:R-:W-:Y:S02]  /*66b0*/  F2FP.BF16.F32.PACK_AB R71, R19, R17 ;  /* 0x000000111347723e */ /* 0x000fe400000010ff */
[----:B------:R-:W-:Y:S01]  /*66c0*/  F2FP.BF16.F32.PACK_AB R20, R22, R20 ;  /* 0x000000141614723e */ /* 0x000fe200000010ff */
[----:B-1----:R-:W-:Y:S01]  /*66d0*/  STS.128 [R66], R4 ;  /* 0x0000000442007388 */ /* 0x002fe20000000c00 */
[----:B------:R-:W-:Y:S02]  /*66e0*/  F2FP.BF16.F32.PACK_AB R72, R23, R21 ;  /* 0x000000151748723e */ /* 0x000fe400000010ff */
[----:B------:R-:W-:Y:S01]  /*66f0*/  F2FP.BF16.F32.PACK_AB R21, R26, R24 ;  /* 0x000000181a15723e */ /* 0x000fe200000010ff */
[----:B------:R0:W-:Y:S01]  /*6700*/  STS.128 [R66+0x400], R68 ;  /* 0x0004004442007388 */ /* 0x0001e20000000c00 */
[----:B------:R-:W-:Y:S02]  /*6710*/  F2FP.BF16.F32.PACK_AB R73, R27, R25 ;  /* 0x000000191b49723e */ /* 0x000fe400000010ff */
[----:B------:R-:W-:Y:S01]  /*6720*/  F2FP.BF16.F32.PACK_AB R22, R30, R28 ;  /* 0x0000001c1e16723e */ /* 0x000fe200000010ff */
[----:B------:R-:W-:Y:S01]  /*6730*/  BAR.SYNC.DEFER_BLOCKING 0x0 ;  /* 0x0000000000007b1d */ /* 0x000fe20000010000 */
[----:B------:R-:W-:-:S02]  /*6740*/  F2FP.BF16.F32.PACK_AB R74, R31, R29 ;  /* 0x0000001d1f4a723e */ /* 0x000fc400000010ff */
[----:B------:R-:W-:Y:S02]  /*6750*/  F2FP.BF16.F32.PACK_AB R23, R34, R32 ;  /* 0x000000202217723e */ /* 0x000fe400000010ff */
[----:B------:R-:W-:Y:S02]  /*6760*/  F2FP.BF16.F32.PACK_AB R75, R35, R33 ;  /* 0x00000021234b723e */ /* 0x000fe400000010ff */
[----:B0-----:R-:W-:-:S04]  /*6770*/  LEA R68, P1, R38, UR12, 0x1 ;  /* 0x0000000c26447c11 */ /* 0x001fc8000f8208ff */
[----:B------:R-:W-:Y:S02]  /*6780*/  LEA.HI.X.SX32 R38, R38, UR13, 0x1, P1 ;  /* 0x0000000d26267c11 */ /* 0x000fe400088f0eff */
[-C--:B------:R-:W-:Y:S02]  /*6790*/  LEA R12, P1, R65, R68.reuse, 0x1 ;  /* 0x00000044410c7211 */ /* 0x080fe400078208ff */
[----:B------:R-:W-:Y:S02]  /*67a0*/  LEA R18, P5, R63, R68, 0x1 ;  /* 0x000000443f127211 */ /* 0x000fe400078a08ff */
[----:B------:R-:W-:Y:S01]  /*67b0*/  LEA.HI.X.SX32 R13, R65, R38, 0x1, P1 ;  /* 0x00000026410d7211 */ /* 0x000fe200008f0eff */
[----:B------:R-:W0:Y:S01]  /*67c0*/  LDS.128 R8, [R67+UR9] ;  /* 0x0000000943087984 */ /* 0x000e220008000c00 */
[C---:B------:R-:W-:Y:S01]  /*67d0*/  ISETP.LT.AND P1, PT, R64.reuse, UR15, !P0 ;  /* 0x0000000f40007c0c */ /* 0x040fe2000c721270 */
[----:B------:R-:W-:Y:S02]  /*67e0*/  IMAD R64, R64, UR5, RZ ;  /* 0x0000000540407c24 */ /* 0x000fe4000f8e02ff */
[----:B------:R-:W-:Y:S01]  /*67f0*/  LDS.128 R4, [R67+UR9+0x800] ;  /* 0x0008000943047984 */ /* 0x000fe20008000c00 */
[----:B------:R-:W-:Y:S06]  /*6800*/  BAR.SYNC.DEFER_BLOCKING 0x0 ;  /* 0x0000000000007b1d */ /* 0x000fec0000010000 */
[----:B------:R1:W-:Y:S04]  /*6810*/  STS.128 [R66], R20 ;  /* 0x0000001442007388 */ /* 0x0003e80000000c00 */
[----:B------:R-:W-:Y:S01]  /*6820*/  STS.128 [R66+0x400], R72 ;  /* 0x0004004842007388 */ /* 0x000fe20000000c00 */
[----:B------:R-:W-:Y:S01]  /*6830*/  BAR.SYNC.DEFER_BLOCKING 0x0 ;  /* 0x0000000000007b1d */ /* 0x000fe20000010000 */
[----:B0-----:R-:W-:-:S05]  /*6840*/  PRMT R19, R8, 0x7632, R19 ;  /* 0x0000763208137816 */ /* 0x001fca0000000013 */
[----:B------:R-:W-:Y:S01]  /*6850*/  @P2 STG.E.U16 desc[UR20][R12.64], R8 ;  /* 0x000000080c002986 */ /* 0x000fe2000c101514 */
[----:B------:R-:W-:-:S03]  /*6860*/  LEA R16, P2, R64, R68, 0x1 ;  /* 0x0000004440107211 */ /* 0x000fc600078408ff */
[----:B------:R-:W0:Y:S01]  /*6870*/  LDS.128 R12, [R67+UR9] ;  /* 0x00000009430c7984 */ /* 0x000e220008000c00 */
[----:B------:R-:W-:Y:S02]  /*6880*/  LEA.HI.X.SX32 R17, R64, R38, 0x1, P2 ;  /* 0x0000002640117211 */ /* 0x000fe400010f0eff */
[C---:B------:R-:W-:Y:S01]  /*6890*/  ISETP.LT.AND P2, PT, R61.reuse, UR15, !P0 ;  /* 0x0000000f3d007c0c */ /* 0x040fe2000c741270 */
[----:B------:R-:W-:Y:S01]  /*68a0*/  IMAD R61, R61, UR5, RZ ;  /* 0x000000053d3d7c24 */ /* 0x000fe2000f8e02ff */
[----:B------:R-:W2:Y:S04]  /*68b0*/  LDS.128 R64, [R67+UR9+0x800] ;  /* 0x0008000943407984 */ /* 0x000ea80008000c00 */
[----:B------:R3:W-:Y:S01]  /*68c0*/  @P1 STG.E.U16 desc[UR20][R16.64], R19 ;  /* 0x0000001310001986 */ /* 0x0007e2000c101514 */
[----:B-1----:R-:W-:-:S04]  /*68d0*/  LEA R20, P1, R62, R68, 0x1 ;  /* 0x000000443e147211 */ /* 0x002fc800078208ff */
[-C--:B------:R-:W-:Y:S02]  /*68e0*/  LEA.HI.X.SX32 R21, R62, R38.reuse, 0x1, P1 ;  /* 0x000000263e157211 */ /* 0x080fe400008f0eff */
[----:B---3--:R-:W-:Y:S02]  /*68f0*/  LEA.HI.X.SX32 R19, R63, R38, 0x1, P5 ;  /* 0x000000263f137211 */ /* 0x008fe400028f0eff */
[----:B------:R-:W-:Y:S02]  /*6900*/  PRMT R17, R9, 0x7632, R17 ;  /* 0x0000763209117816 */ /* 0x000fe40000000011 */
[C---:B------:R-:W-:Y:S01]  /*6910*/  LEA R22, P5, R61.reuse, R68, 0x1 ;  /* 0x000000443d167211 */ /* 0x040fe200078a08ff */
[----:B------:R1:W-:Y:S01]  /*6920*/  @P4 STG.E.U16 desc[UR20][R18.64], R9 ;  /* 0x0000000912004986 */ /* 0x0003e2000c101514 */
[C---:B------:R-:W-:Y:S01]  /*6930*/  ISETP.LT.AND P4, PT, R58.reuse, UR15, !P0 ;  /* 0x0000000f3a007c0c */ /* 0x040fe2000c781270 */
[----:B------:R-:W-:Y:S01]  /*6940*/  IMAD R58, R58, UR5, RZ ;  /* 0x000000053a3a7c24 */ /* 0x000fe2000f8e02ff */
[----:B------:R-:W-:Y:S01]  /*6950*/  LEA.HI.X.SX32 R23, R61, R38, 0x1, P5 ;  /* 0x000000263d177211 */ /* 0x000fe200028f0eff */
[----:B------:R3:W-:Y:S01]  /*6960*/  @P3 STG.E.U16 desc[UR20][R20.64], R17 ;  /* 0x0000001114003986 */ /* 0x0007e2000c101514 */
[C---:B------:R-:W-:Y:S01]  /*6970*/  ISETP.LT.AND P3, PT, R60.reuse, UR15, !P0 ;  /* 0x0000000f3c007c0c */ /* 0x040fe2000c761270 */
[----:B------:R-:W-:-:S02]  /*6980*/  IMAD R60, R60, UR5, RZ ;  /* 0x000000053c3c7c24 */ /* 0x000fc4000f8e02ff */
[----:B------:R4:W-:Y:S01]  /*6990*/  @P2 STG.E.U16 desc[UR20][R22.64], R10 ;  /* 0x0000000a16002986 */ /* 0x0009e2000c101514 */
[C---:B------:R-:W-:Y:S01]  /*69a0*/  ISETP.LT.AND P2, PT, R59.reuse, UR15, !P0 ;  /* 0x0000000f3b007c0c */ /* 0x040fe2000c741270 */
[----:B------:R-:W-:Y:S01]  /*69b0*/  IMAD R59, R59, UR5, RZ ;  /* 0x000000053b3b7c24 */ /* 0x000fe2000f8e02ff */
[-C--:B------:R-:W-:Y:S02]  /*69c0*/  LEA R16, P1, R60, R68.reuse, 0x1 ;  /* 0x000000443c107211 */ /* 0x080fe400078208ff */
[----:B-1----:R-:W-:Y:S02]  /*69d0*/  PRMT R19, R10, 0x7632, R19 ;  /* 0x000076320a137816 */ /* 0x002fe40000000013 */
[----:B------:R-:W-:Y:S02]  /*69e0*/  LEA R8, P5, R59, R68, 0x1 ;  /* 0x000000443b087211 */ /* 0x000fe400078a08ff */
[----:B---3--:R-:W-:Y:S02]  /*69f0*/  LEA.HI.X.SX32 R17, R60, R38, 0x1, P1 ;  /* 0x000000263c117211 */ /* 0x008fe400008f0eff */
[C---:B------:R-:W-:Y:S01]  /*6a00*/  ISETP.LT.AND P1, PT, R57.reuse, UR15, !P0 ;  /* 0x0000000f39007c0c */ /* 0x040fe2000c721270 */
[----:B------:R-:W-:Y:S01]  /*6a10*/  IMAD R57, R57, UR5, RZ ;  /* 0x0000000539397c24 */ /* 0x000fe2000f8e02ff */
[----:B------:R-:W-:Y:S01]  /*6a20*/  LEA R18, P6, R58, R68, 0x1 ;  /* 0x000000443a127211 */ /* 0x000fe200078c08ff */
[----:B------:R1:W-:Y:S01]  /*6a30*/  @P3 STG.E.U16 desc[UR20][R16.64], R19 ;  /* 0x0000001310003986 */ /* 0x0003e2000c101514 */
[----:B------:R-:W-:-:S02]  /*6a40*/  LEA.HI.X.SX32 R9, R59, R38, 0x1, P5 ;  /* 0x000000263b097211 */ /* 0x000fc400028f0eff */
[----:B----4-:R-:W-:Y:S02]  /*6a50*/  PRMT R10, R11, 0x7632, R10 ;  /* 0x000076320b0a7816 */ /* 0x010fe4000000000a */
[C---:B------:R-:W-:Y:S01]  /*6a60*/  LEA R20, P3, R57.reuse, R68, 0x1 ;  /* 0x0000004439147211 */ /* 0x040fe200078608ff */
[----:B------:R3:W-:Y:S01]  /*6a70*/  @P2 STG.E.U16 desc[UR20][R8.64], R11 ;  /* 0x0000000b08002986 */ /* 0x0007e2000c101514 */
[C---:B------:R-:W-:Y:S01]  /*6a80*/  ISETP.LT.AND P2, PT, R54.reuse, UR15, !P0 ;  /* 0x0000000f36007c0c */ /* 0x040fe2000c741270 */
[----:B------:R-:W-:Y:S01]  /*6a90*/  IMAD R54, R54, UR5, RZ ;  /* 0x0000000536367c24 */ /* 0x000fe2000f8e02ff */
[-C--:B------:R-:W-:Y:S02]  /*6aa0*/  LEA.HI.X.SX32 R21, R57, R38.reuse, 0x1, P3 ;  /* 0x0000002639157211 */ /* 0x080fe400018f0eff */
[C---:B------:R-:W-:Y:S01]  /*6ab0*/  ISETP.LT.AND P3, PT, R55.reuse, UR15, !P0 ;  /* 0x0000000f37007c0c */ /* 0x040fe2000c761270 */
[----:B------:R-:W-:Y:S01]  /*6ac0*/  IMAD R55, R55, UR5, RZ ;  /* 0x0000000537377c24 */ /* 0x000fe2000f8e02ff */
[----:B-1----:R-:W-:-:S02]  /*6ad0*/  LEA.HI.X.SX32 R19, R58, R38, 0x1, P6 ;  /* 0x000000263a137211 */ /* 0x002fc400030f0eff */
[C---:B------:R-:W-:Y:S01]  /*6ae0*/  ISETP.LT.AND P5, PT, R53.reuse, UR15, !P0 ;  /* 0x0000000f35007c0c */ /* 0x040fe2000c7a1270 */
[----:B------:R-:W-:Y:S02]  /*6af0*/  IMAD R53, R53, UR5, RZ ;  /* 0x0000000535357c24 */ /* 0x000fe4000f8e02ff */
[----:B------:R1:W-:Y:S01]  /*6b00*/  @P4 STG.E.U16 desc[UR20][R18.64], R10 ;  /* 0x0000000a12004986 */ /* 0x0003e2000c101514 */
[C---:B------:R-:W-:Y:S01]  /*6b10*/  ISETP.LT.AND P4, PT, R56.reuse, UR15, !P0 ;  /* 0x0000000f38007c0c */ /* 0x040fe2000c781270 */
[----:B------:R-:W-:Y:S01]  /*6b20*/  IMAD R56, R56, UR5, RZ ;  /* 0x0000000538387c24 */ /* 0x000fe2000f8e02ff */
[-C--:B---3--:R-:W-:Y:S01]  /*6b30*/  LEA R8, P6, R55, R68.reuse, 0x1 ;  /* 0x0000004437087211 */ /* 0x088fe200078c08ff */
[----:B0-----:R-:W-:Y:S03]  /*6b40*/  @P1 STG.E.U16 desc[UR20][R20.64], R12 ;  /* 0x0000000c14001986 */ /* 0x001fe6000c101514 */
[----:B------:R-:W-:-:S02]  /*6b50*/  LEA R16, P1, R56, R68, 0x1 ;  /* 0x0000004438107211 */ /* 0x000fc400078208ff */
[-C--:B------:R-:W-:Y:S02]  /*6b60*/  LEA.HI.X.SX32 R9, R55, R38.reuse, 0x1, P6 ;  /* 0x0000002637097211 */ /* 0x080fe400030f0eff */
[----:B------:R-:W-:Y:S02]  /*6b70*/  LEA.HI.X.SX32 R17, R56, R38, 0x1, P1 ;  /* 0x0000002638117211 */ /* 0x000fe400008f0eff */
[----:B-1----:R-:W-:Y:S02]  /*6b80*/  PRMT R19, R12, 0x7632, R19 ;  /* 0x000076320c137816 */ /* 0x002fe40000000013 */
[----:B------:R-:W-:-:S03]  /*6b90*/  LEA R10, P1, R54, R68, 0x1 ;  /* 0x00000044360a7211 */ /* 0x000fc600078208ff */
[----:B------:R0:W-:Y:S01]  /*6ba0*/  @P4 STG.E.U16 desc[UR20][R16.64], R19 ;  /* 0x0000001310004986 */ /* 0x0001e2000c101514 */
[----:B------:R-:W-:Y:S02]  /*6bb0*/  LEA.HI.X.SX32 R11, R54, R38, 0x1, P1 ;  /* 0x00000026360b7211 */ /* 0x000fe400008f0eff */
[C---:B------:R-:W-:Y:S01]  /*6bc0*/  LEA R18, P4, R53.reuse, R68, 0x1 ;  /* 0x0000004435127211 */ /* 0x040fe200078808ff */
[----:B------:R1:W-:Y:S01]  /*6bd0*/  @P3 STG.E.U16 desc[UR20][R8.64], R13 ;  /* 0x0000000d08003986 */ /* 0x0003e2000c101514 */
[C---:B------:R-:W-:Y:S01]  /*6be0*/  ISETP.LT.AND P1, PT, R52.reuse, UR15, !P0 ;  /* 0x0000000f34007c0c */ /* 0x040fe2000c721270 */
[----:B------:R-:W-:Y:S01]  /*6bf0*/  IMAD R52, R52, UR5, RZ ;  /* 0x0000000534347c24 */ /* 0x000fe2000f8e02ff */
[C---:B------:R-:W-:Y:S01]  /*6c00*/  ISETP.LT.AND P3, PT, R50.reuse, UR15, !P0 ;  /* 0x0000000f32007c0c */ /* 0x040fe2000c761270 */
[----:B------:R-:W-:Y:S01]  /*6c10*/  IMAD R50, R50, UR5, RZ ;  /* 0x0000000532327c24 */ /* 0x000fe2000f8e02ff */
[----:B0-----:R-:W-:Y:S02]  /*6c20*/  LEA.HI.X.SX32 R19, R53, R38, 0x1, P4 ;  /* 0x0000002635137211 */ /* 0x001fe400020f0eff */
[C---:B------:R-:W-:Y:S01]  /*6c30*/  ISETP.LT.AND P4, PT, R51.reuse, UR15, !P0 ;  /* 0x0000000f33007c0c */ /* 0x040fe2000c781270 */
[----:B------:R-:W-:Y:S01]  /*6c40*/  IMAD R51, R51, UR5, RZ ;  /* 0x0000000533337c24 */ /* 0x000fe2000f8e02ff */
[----:B-1----:R-:W-:-:S05]  /*6c50*/  PRMT R9, R13, 0x7632, R9 ;  /* 0x000076320d097816 */ /* 0x002fca0000000009 */
[----:B------:R0:W-:Y:S01]  /*6c60*/  @P2 STG.E.U16 desc[UR20][R10.64], R9 ;  /* 0x000000090a002986 */ /* 0x0001e2000c101514 */
[----:B------:R-:W-:-:S03]  /*6c70*/  LEA R16, P2, R52, R68, 0x1 ;  /* 0x0000004434107211 */ /* 0x000fc600078408ff */
[----:B------:R1:W-:Y:S01]  /*6c80*/  @P5 STG.E.U16 desc[UR20][R18.64], R14 ;  /* 0x0000000e12005986 */ /* 0x0003e2000c101514 */
[----:B------:R-:W-:Y:S02]  /*6c90*/  LEA.HI.X.SX32 R17, R52, R38, 0x1, P2 ;  /* 0x0000002634117211 */ /* 0x000fe400010f0eff */
[-C--:B------:R-:W-:Y:S02]  /*6ca0*/  LEA R8, P5, R51, R68.reuse, 0x1 ;  /* 0x0000004433087211 */ /* 0x080fe400078a08ff */
[C---:B------:R-:W-:Y:S01]  /*6cb0*/  ISETP.LT.AND P2, PT, R49.reuse, UR15, !P0 ;  /* 0x0000000f31007c0c */ /* 0x040fe2000c741270 */
[----:B------:R-:W-:Y:S01]  /*6cc0*/  IMAD R49, R49, UR5, RZ ;  /* 0x0000000531317c24 */ /* 0x000fe2000f8e02ff */
[----:B0-----:R-:W-:Y:S02]  /*6cd0*/  PRMT R11, R14, 0x7632, R11 ;  /* 0x000076320e0b7816 */ /* 0x001fe4000000000b */
[----:B------:R-:W-:Y:S02]  /*6ce0*/  LEA R10, P6, R50, R68, 0x1 ;  /* 0x00000044320a7211 */ /* 0x000fe400078c08ff */
[----:B------:R-:W-:Y:S01]  /*6cf0*/  LEA.HI.X.SX32 R9, R51, R38, 0x1, P5 ;  /* 0x0000002633097211 */ /* 0x000fe200028f0eff */
[----:B------:R0:W-:Y:S01]  /*6d00*/  @P1 STG.E.U16 desc[UR20][R16.64], R11 ;  /* 0x0000000b10001986 */ /* 0x0001e2000c101514 */
[C---:B------:R-:W-:Y:S01]  /*6d10*/  ISETP.LT.AND P1, PT, R48.reuse, UR15, !P0 ;  /* 0x0000000f30007c0c */ /* 0x040fe2000c721270 */
[----:B------:R-:W-:Y:S01]  /*6d20*/  IMAD R48, R48, UR5, RZ ;  /* 0x0000000530307c24 */ /* 0x000fe2000f8e02ff */
[----:B-1----:R-:W-:Y:S01]  /*6d30*/  PRMT R14, R15, 0x7632, R14 ;  /* 0x000076320f0e7816 */ /* 0x002fe2000000000e */
[----:B------:R1:W-:Y:S01]  /*6d40*/  @P4 STG.E.U16 desc[UR20][R8.64], R15 ;  /* 0x0000000f08004986 */ /* 0x0003e2000c101514 */
[----:B------:R-:W-:-:S02]  /*6d50*/  LEA R12, P5, R49, R68, 0x1 ;  /* 0x00000044310c7211 */ /* 0x000fc400078a08ff */
[C---:B------:R-:W-:Y:S01]  /*6d60*/  ISETP.LT.AND P4, PT, R45.reuse, UR15, !P0 ;  /* 0x0000000f2d007c0c */ /* 0x040fe2000c781270 */
[----:B------:R-:W-:Y:S01]  /*6d70*/  IMAD R45, R45, UR5, RZ ;  /* 0x000000052d2d7c24 */ /* 0x000fe2000f8e02ff */
[-C--:B------:R-:W-:Y:S02]  /*6d80*/  LEA.HI.X.SX32 R13, R49, R38.reuse, 0x1, P5 ;  /* 0x00000026310d7211 */ /* 0x080fe400028f0eff */
[----:B0-----:R-:W-:Y:S02]  /*6d90*/  LEA.HI.X.SX32 R11, R50, R38, 0x1, P6 ;  /* 0x00000026320b7211 */ /* 0x001fe400030f0eff */
[----:B-1----:R-:W-:-:S03]  /*6da0*/  PRMT R9, R4, 0x7632, R9 ;  /* 0x0000763204097816 */ /* 0x002fc60000000009 */
[----:B------:R0:W-:Y:S01]  /*6db0*/  @P3 STG.E.U16 desc[UR20][R10.64], R14 ;  /* 0x0000000e0a003986 */ /* 0x0001e2000c101514 */
[----:B------:R-:W-:-:S03]  /*6dc0*/  LEA R16, P3, R48, R68, 0x1 ;  /* 0x0000004430107211 */ /* 0x000fc600078608ff */
[----:B------:R1:W-:Y:S01]  /*6dd0*/  @P2 STG.E.U16 desc[UR20][R12.64], R4 ;  /* 0x000000040c002986 */ /* 0x0003e2000c101514 */
[----:B------:R-:W-:Y:S02]  /*6de0*/  LEA.HI.X.SX32 R17, R48, R38, 0x1, P3 ;  /* 0x0000002630117211 */ /* 0x000fe400018f0eff */
[C---:B------:R-:W-:Y:S01]  /*6df0*/  ISETP.LT.AND P3, PT, R47.reuse, UR15, !P0 ;  /* 0x0000000f2f007c0c */ /* 0x040fe2000c761270 */
[----:B------:R-:W-:Y:S01]  /*6e00*/  IMAD R47, R47, UR5, RZ ;  /* 0x000000052f2f7c24 */ /* 0x000fe2000f8e02ff */
[C---:B------:R-:W-:Y:S01]  /*6e10*/  ISETP.LT.AND P2, PT, R46.reuse, UR15, !P0 ;  /* 0x0000000f2e007c0c */ /* 0x040fe2000c741270 */
[----:B------:R-:W-:Y:S01]  /*6e20*/  IMAD R46, R46, UR5, RZ ;  /* 0x000000052e2e7c24 */ /* 0x000fe2000f8e02ff */
[----:B------:R3:W-:Y:S02]  /*6e30*/  @P1 STG.E.U16 desc[UR20][R16.64], R9 ;  /* 0x0000000910001986 */ /* 0x0007e4000c101514 */
[-C--:B------:R-:W-:Y:S02]  /*6e40*/  LEA R8, P1, R47, R68.reuse, 0x1 ;  /* 0x000000442f087211 */ /* 0x080fe400078208ff */
[----:B0-----:R-:W-:-:S02]  /*6e50*/  LEA R10, P5, R46, R68, 0x1 ;  /* 0x000000442e0a7211 */ /* 0x001fc400078a08ff */
[----:B-1----:R-:W-:Y:S02]  /*6e60*/  LEA R12, P6, R45, R68, 0x1 ;  /* 0x000000442d0c7211 */ /* 0x002fe400078c08ff */
[-C--:B------:R-:W-:Y:S02]  /*6e70*/  LEA.HI.X.SX32 R11, R46, R38.reuse, 0x1, P5 ;  /* 0x000000262e0b7211 */ /* 0x080fe400028f0eff */
[----:B------:R-:W-:Y:S02]  /*6e80*/  PRMT R4, R5, 0x7632, R4 ;  /* 0x0000763205047816 */ /* 0x000fe40000000004 */
[-C--:B---3--:R-:W-:Y:S01]  /*6e90*/  LEA.HI.X.SX32 R9, R47, R38.reuse, 0x1, P1 ;  /* 0x000000262f097211 */ /* 0x088fe200008f0eff */
[----:B------:R-:W-:Y:S01]  /*6ea0*/  IMAD R16, R40, UR5, RZ ;  /* 0x0000000528107c24 */ /* 0x000fe2000f8e02ff */
[C---:B------:R-:W-:Y:S01]  /*6eb0*/  ISETP.LT.AND P1, PT, R44.reuse, UR15, !P0 ;  /* 0x0000000f2c007c0c */ /* 0x040fe2000c721270 */
[----:B------:R-:W-:Y:S01]  /*6ec0*/  IMAD R44, R44, UR5, RZ ;  /* 0x000000052c2c7c24 */ /* 0x000fe2000f8e02ff */
[----:B------:R-:W-:Y:S01]  /*6ed0*/  LEA.HI.X.SX32 R13, R45, R38, 0x1, P6 ;  /* 0x000000262d0d7211 */ /* 0x000fe200030f0eff */
[----:B------:R0:W-:Y:S03]  /*6ee0*/  @P3 STG.E.U16 desc[UR20][R8.64], R5 ;  /* 0x0000000508003986 */ /* 0x0001e6000c101514 */
[C---:B------:R-:W-:Y:S01]  /*6ef0*/  LEA R14, P3, R44.reuse, R68, 0x1 ;  /* 0x000000442c0e7211 */ /* 0x040fe200078608ff */
[----:B------:R1:W-:Y:S01]  /*6f00*/  @P2 STG.E.U16 desc[UR20][R10.64], R4 ;  /* 0x000000040a002986 */ /* 0x0003e2000c101514 */
[C---:B------:R-:W-:Y:S01]  /*6f10*/  ISETP.LT.AND P2, PT, R43.reuse, UR15, !P0 ;  /* 0x0000000f2b007c0c */ /* 0x040fe2000c741270 */
[----:B------:R-:W-:Y:S01]  /*6f20*/  IMAD R43, R43, UR5, RZ ;  /* 0x000000052b2b7c24 */ /* 0x000fe2000f8e02ff */
[----:B------:R-:W-:Y:S01]  /*6f30*/  LEA.HI.X.SX32 R15, R44, R38, 0x1, P3 ;  /* 0x000000262c0f7211 */ /* 0x000fe200018f0eff */
[----:B------:R3:W-:Y:S01]  /*6f40*/  @P4 STG.E.U16 desc[UR20][R12.64], R6 ;  /* 0x000000060c004986 */ /* 0x0007e2000c101514 */
[C---:B------:R-:W-:Y:S01]  /*6f50*/  ISETP.LT.AND P4, PT, R42.reuse, UR15, !P0 ;  /* 0x0000000f2a007c0c */ /* 0x040fe2000c781270 */
[----:B------:R-:W-:Y:S01]  /*6f60*/  IMAD R42, R42, UR5, RZ ;  /* 0x000000052a2a7c24 */ /* 0x000fe2000f8e02ff */
[C---:B------:R-:W-:Y:S01]  /*6f70*/  ISETP.LT.AND P3, PT, R41.reuse, UR15, !P0 ;  /* 0x0000000f29007c0c */ /* 0x040fe2000c761270 */
[----:B------:R-:W-:Y:S01]  /*6f80*/  IMAD R41, R41, UR5, RZ ;  /* 0x0000000529297c24 */ /* 0x000fe2000f8e02ff */
[----:B0-----:R-:W-:-:S02]  /*6f90*/  PRMT R9, R6, 0x7632, R9 ;  /* 0x0000763206097816 */ /* 0x001fc40000000009 */
[-C--:B------:R-:W-:Y:S02]  /*6fa0*/  LEA R8, P5, R42, R68.reuse, 0x1 ;  /* 0x000000442a087211 */ /* 0x080fe400078a08ff */
[C---:B-1----:R-:W-:Y:S01]  /*6fb0*/  LEA R4, P6, R43.reuse, R68, 0x1 ;  /* 0x000000442b047211 */ /* 0x042fe200078c08ff */
[----:B------:R0:W-:Y:S01]  /*6fc0*/  @P1 STG.E.U16 desc[UR20][R14.64], R9 ;  /* 0x000000090e001986 */ /* 0x0001e2000c101514 */
[----:B------:R-:W-:Y:S02]  /*6fd0*/  ISETP.LT.AND P1, PT, R40, UR15, !P0 ;  /* 0x0000000f28007c0c */ /* 0x000fe4000c721270 */
[----:B------:R-:W-:Y:S02]  /*6fe0*/  LEA.HI.X.SX32 R5, R43, R38, 0x1, P6 ;  /* 0x000000262b057211 */ /* 0x000fe400030f0eff */
[----:B------:R-:W-:Y:S02]  /*6ff0*/  LEA R10, P6, R41, R68, 0x1 ;  /* 0x00000044290a7211 */ /* 0x000fe400078c08ff */
[----:B---3--:R-:W-:Y:S01]  /*7000*/  PRMT R6, R7, 0x7632, R6 ;  /* 0x0000763207067816 */ /* 0x008fe20000000006 */
[----:B------:R2:W-:Y:S01]  /*7010*/  @P2 STG.E.U16 desc[UR20][R4.64], R7 ;  /* 0x0000000704002986 */ /* 0x0005e2000c101514 */
[----:B------:R-:W-:-:S02]  /*7020*/  LEA.HI.X.SX32 R11, R41, R38, 0x1, P6 ;  /* 0x00000026290b7211 */ /* 0x000fc400030f0eff */
[----:B0-----:R-:W-:Y:S01]  /*7030*/  LEA.HI.X.SX32 R9, R42, R38, 0x1, P5 ;  /* 0x000000262a097211 */ /* 0x001fe200028f0eff */
[----:B------:R-:W-:Y:S01]  /*7040*/  IMAD R15, R2, UR5, RZ ;  /* 0x00000005020f7c24 */ /* 0x000fe2000f8e02ff */
[C---:B------:R-:W-:Y:S01]  /*7050*/  LEA R12, P5, R16.reuse, R68, 0x1 ;  /* 0x00000044100c7211 */ /* 0x040fe200078a08ff */
[----:B------:R-:W-:Y:S02]  /*7060*/  IMAD R14, R3, UR5, RZ ;  /* 0x00000005030e7c24 */ /* 0x000fe4000f8e02ff */
[----:B------:R0:W-:Y:S01]  /*7070*/  @P4 STG.E.U16 desc[UR20][R8.64], R6 ;  /* 0x0000000608004986 */ /* 0x0001e2000c101514 */
[----:B------:R-:W-:Y:S01]  /*7080*/  LEA.HI.X.SX32 R13, R16, R38, 0x1, P5 ;  /* 0x00000026100d7211 */ /* 0x000fe200028f0eff */
[----:B------:R-:W-:Y:S01]  /*7090*/  IMAD R16, R0, UR5, RZ ;  /* 0x0000000500107c24 */ /* 0x000fe2000f8e02ff */
[----:B--2---:R-:W-:Y:S01]  /*70a0*/  PRMT R5, R64, 0x7632, R5 ;  /* 0x0000763240057816 */ /* 0x004fe20000000005 */
[----:B------:R-:W-:Y:S01]  /*70b0*/  @P3 STG.E.U16 desc[UR20][R10.64], R64 ;  /* 0x000000400a003986 */ /* 0x000fe2000c101514 */
[C---:B------:R-:W-:Y:S01]  /*70c0*/  ISETP.LT.AND P4, PT, R37.reuse, UR15, !P0 ;  /* 0x0000000f25007c0c */ /* 0x040fe2000c781270 */
[----:B------:R-:W-:Y:S01]  /*70d0*/  IMAD R37, R37, UR5, RZ ;  /* 0x0000000525257c24 */ /* 0x000fe2000f8e02ff */
[C---:B------:R-:W-:Y:S01]  /*70e0*/  ISETP.LT.AND P3, PT, R36.reuse, UR15, !P0 ;  /* 0x0000000f24007c0c */ /* 0x040fe2000c761270 */
[----:B------:R1:W-:Y:S01]  /*70f0*/  @P1 STG.E.U16 desc[UR20][R12.64], R5 ;  /* 0x000000050c001986 */ /* 0x0003e2000c101514 */
[----:B------:R-:W-:Y:S01]  /*7100*/  ISETP.LT.AND P5, PT, R39, UR15, !P0 ;  /* 0x0000000f27007c0c */ /* 0x000fe2000c7a1270 */
[----:B------:R-:W-:-:S02]  /*7110*/  IMAD R36, R36, UR5, RZ ;  /* 0x0000000524247c24 */ /* 0x000fc4000f8e02ff */
[----:B------:R-:W-:Y:S01]  /*7120*/  IMAD R39, R39, UR5, RZ ;  /* 0x0000000527277c24 */ /* 0x000fe2000f8e02ff */
[CC--:B0-----:R-:W-:Y:S02]  /*7130*/  LEA R6, P1, R37.reuse, R68.reuse, 0x1 ;  /* 0x0000004425067211 */ /* 0x0c1fe400078208ff */
[C---:B------:R-:W-:Y:S02]  /*7140*/  LEA R8, P2, R36.reuse, R68, 0x1 ;  /* 0x0000004424087211 */ /* 0x040fe400078408ff */
[----:B------:R-:W-:Y:S02]  /*7150*/  LEA.HI.X.SX32 R7, R37, R38, 0x1, P1 ;  /* 0x0000002625077211 */ /* 0x000fe400008f0eff */
[-C--:B------:R-:W-:Y:S02]  /*7160*/  LEA R4, P6, R39, R68.reuse, 0x1 ;  /* 0x0000004427047211 */ /* 0x080fe400078c08ff */
[----:B-1----:R-:W-:Y:S02]  /*7170*/  LEA R12, P1, R15, R68, 0x1 ;  /* 0x000000440f0c7211 */ /* 0x002fe400078208ff */
[----:B------:R-:W-:-:S02]  /*7180*/  LEA.HI.X.SX32 R9, R36, R38, 0x1, P2 ;  /* 0x0000002624097211 */ /* 0x000fc400010f0eff */
[-C--:B------:R-:W-:Y:S02]  /*7190*/  LEA.HI.X.SX32 R5, R39, R38.reuse, 0x1, P6 ;  /* 0x0000002627057211 */ /* 0x080fe400030f0eff */
[----:B------:R-:W-:Y:S02]  /*71a0*/  ISETP.LT.AND P2, PT, R3, UR15, !P0 ;  /* 0x0000000f03007c0c */ /* 0x000fe4000c741270 */
[----:B------:R-:W-:Y:S01]  /*71b0*/  LEA.HI.X.SX32 R13, R15, R38, 0x1, P1 ;  /* 0x000000260f0d7211 */ /* 0x000fe200008f0eff */
[----:B------:R0:W-:Y:S01]  /*71c0*/  @P5 STG.E.U16 desc[UR20][R4.64], R65 ;  /* 0x0000004104005986 */ /* 0x0001e2000c101514 */
[----:B------:R-:W-:Y:S02]  /*71d0*/  LEA R10, P6, R14, R68, 0x1 ;  /* 0x000000440e0a7211 */ /* 0x000fe400078c08ff */
[----:B------:R-:W-:Y:S02]  /*71e0*/  ISETP.LT.AND P1, PT, R2, UR15, !P0 ;  /* 0x0000000f02007c0c */ /* 0x000fe4000c721270 */
[----:B------:R-:W-:-:S02]  /*71f0*/  ISETP.LT.AND P0, PT, R0, UR15, !P0 ;  /* 0x0000000f00007c0c */ /* 0x000fc4000c701270 */
[----:B------:R-:W-:Y:S02]  /*7200*/  PRMT R3, R65, 0x7632, R3 ;  /* 0x0000763241037816 */ /* 0x000fe40000000003 */
[----:B------:R-:W-:Y:S02]  /*7210*/  LEA.HI.X.SX32 R11, R14, R38, 0x1, P6 ;  /* 0x000000260e0b7211 */ /* 0x000fe400030f0eff */
[----:B------:R-:W-:Y:S01]  /*7220*/  LEA R14, P6, R16, R68, 0x1 ;  /* 0x00000044100e7211 */ /* 0x000fe200078c08ff */
[----:B------:R1:W-:Y:S01]  /*7230*/  @P4 STG.E.U16 desc[UR20][R6.64], R3 ;  /* 0x0000000306004986 */ /* 0x0003e2000c101514 */
[----:B0-----:R-:W-:Y:S02]  /*7240*/  PRMT R5, R66, 0x7632, R5 ;  /* 0x0000763242057816 */ /* 0x001fe40000000005 */
[----:B------:R-:W-:Y:S01]  /*7250*/  LEA.HI.X.SX32 R15, R16, R38, 0x1, P6 ;  /* 0x00000026100f7211 */ /* 0x000fe200030f0eff */
[----:B------:R0:W-:Y:S04]  /*7260*/  @P3 STG.E.U16 desc[UR20][R8.64], R66 ;  /* 0x0000004208003986 */ /* 0x0001e8000c101514 */
[----:B------:R0:W-:Y:S01]  /*7270*/  @P2 STG.E.U16 desc[UR20][R10.64], R5 ;  /* 0x000000050a002986 */ /* 0x0001e2000c101514 */
[----:B-1----:R-:W-:-:S03]  /*7280*/  PRMT R7, R67, 0x7632, R7 ;  /* 0x0000763243077816 */ /* 0x002fc60000000007 */
[----:B------:R0:W-:Y:S04]  /*7290*/  @P1 STG.E.U16 desc[UR20][R12.64], R67 ;  /* 0x000000430c001986 */ /* 0x0001e8000c101514 */
[----:B------:R0:W-:Y:S01]  /*72a0*/  @P0 STG.E.U16 desc[UR20][R14.64], R7 ;  /* 0x000000070e000986 */ /* 0x0001e2000c101514 */
[----:B------:R-:W-:Y:S06]  /*72b0*/  BAR.SYNC.DEFER_BLOCKING 0x0 ;  /* 0x0000000000007b1d */ /* 0x000fec0000010000 */
[----:B------:R-:W-:Y:S05]  /*72c0*/  BRA.U UP0, `(.L_x_13) ;  /* 0x0000000100a07547 */ /* 0x000fea000b800000 */
[----:B------:R-:W1:Y:S01]  /*72d0*/  S2UR UR5, SR_CgaCtaId ;  /* 0x00000000000579c3 */ /* 0x000e620000008800 */
[----:B------:R-:W-:Y:S01]  /*72e0*/  NOP ;  /* 0x0000000000007918 */ /* 0x000fe20000000000 */
[----:B------:R-:W-:Y:S01]  /*72f0*/  UMOV UR4, 0x50 ;  /* 0x0000005000047882 */ /* 0x000fe20000000000 */
[----:B------:R-:W-:Y:S02]  /*7300*/  IMAD.U32 R0, RZ, RZ, UR8 ;  /* 0x00000008ff007e24 */ /* 0x000fe4000f8e00ff */
[----:B------:R-:W-:Y:S02]  /*7310*/  IMAD.MOV.U32 R3, RZ, RZ, 0x3 ;  /* 0x00000003ff037424 */ /* 0x000fe400078e00ff */
[----:B0-----:R-:W-:Y:S01]  /*7320*/  IMAD.MOV.U32 R7, RZ, RZ, 0x1 ;  /* 0x00000001ff077424 */ /* 0x001fe200078e00ff */
[----:B------:R-:W-:-:S04]  /*7330*/  LOP3.LUT R0, R0, 0xffff, RZ, 0xc0, !PT ;  /* 0x0000ffff00007812 */ /* 0x000fc800078ec0ff */
[----:B------:R-:W-:-:S05]  /*7340*/  SHF.R.U32.HI R0, RZ, 0x5, R0 ;  /* 0x00000005ff007819 */ /* 0x000fca0000011600 */
[----:B------:R-:W-:Y:S01]  /*7350*/  VIADD R2, R0, 0x10 ;  /* 0x0000001000027836 */ /* 0x000fe20000000000 */
[----:B------:R-:W-:Y:S01]  /*7360*/  SHF.L.U32 R0, R3, R0, RZ ;  /* 0x0000000003007219 */ /* 0x000fe200000006ff */
[----:B-1----:R-:W-:-:S03]  /*7370*/  ULEA UR6, UR5, UR4, 0x18 ;  /* 0x0000000405067291 */ /* 0x002fc6000f8ec0ff */
[----:B------:R-:W-:-:S04]  /*7380*/  SHF.L.U32 R3, R7, R2, RZ ;  /* 0x0000000207037219 */ /* 0x000fc800000006ff */
[----:B------:R-:W-:Y:S02]  /*7390*/  LOP3.LUT R0, R3, R0, RZ, 0xfc, !PT ;  /* 0x0000000003007212 */ /* 0x000fe400078efcff */
[----:B------:R-:W0:Y:S02]  /*73a0*/  LDS R5, [UR6] ;  /* 0x00000006ff057984 */ /* 0x000e240008000800 */
[C---:B------:R-:W-:Y:S02]  /*73b0*/  LOP3.LUT R2, R0.reuse, 0xffff, RZ, 0xc0, !PT ;  /* 0x0000ffff00027812 */ /* 0x040fe400078ec0ff */
[----:B0-----:R-:W-:-:S04]  /*73c0*/  LOP3.LUT R3, R0, 0xffff, R5, 0x80, !PT ;  /* 0x0000ffff00037812 */ /* 0x001fc800078e8005 */
[----:B------:R-:W-:-:S13]  /*73d0*/  ISETP.NE.AND P0, PT, R3, R2, PT ;  /* 0x000000020300720c */ /* 0x000fda0003f05270 */
[----:B------:R-:W-:Y:S05]  /*73e0*/  @P0 BRA `(.L_x_14) ;  /* 0x0000000000500947 */ /* 0x000fea0003800000 */
[----:B------:R-:W-:Y:S02]  /*73f0*/  SHF.R.U32.HI R5, RZ, 0x10, R5 ;  /* 0x00000010ff057819 */ /* 0x000fe40000011605 */
[----:B------:R-:W-:-:S04]  /*7400*/  SHF.R.U32.HI R2, RZ, 0x10, R0 ;  /* 0x00000010ff027819 */ /* 0x000fc80000011600 */
[----:B------:R-:W-:-:S04]  /*7410*/  LOP3.LUT R5, R5, R2, RZ, 0xc0, !PT ;  /* 0x0000000205057212 */ /* 0x000fc800078ec0ff */
[----:B------:R-:W-:-:S13]  /*7420*/  ISETP.NE.AND P0, PT, R5, R2, PT ;  /* 0x000000020500720c */ /* 0x000fda0003f05270 */
[----:B------:R-:W-:Y:S05]  /*7430*/  @P0 BRA `(.L_x_15) ;  /* 0x0000000000300947 */ /* 0x000fea0003800000 */
[----:B------:R-:W-:Y:S01]  /*7440*/  R2UR UR4, R0 ;  /* 0x00000000000472ca */ /* 0x000fe200000e0000 */
[----:B------:R-:W-:Y:S01]  /*7450*/  VOTEU.ANY UR5, UPT, PT ;  /* 0x0000000000057886 */ /* 0x000fe200038e0100 */
[----:B------:R-:W0:Y:S01]  /*7460*/  S2R R0, SR_LANEID ;  /* 0x0000000000007919 */ /* 0x000e220000000000 */
[----:B------:R-:W-:-:S10]  /*7470*/  UFLO.U32 UR5, UR5 ;  /* 0x00000005000572bd */ /* 0x000fd400080e0000 */
[----:B------:R-:W-:-:S06]  /*7480*/  ULOP3.LUT UR4, URZ, UR4, URZ, 0x33, !UPT ;  /* 0x00000004ff047292 */ /* 0x000fcc000f8e33ff */
[----:B------:R-:W-:-:S04]  /*7490*/  IMAD.U32 R2, RZ, RZ, UR4 ;  /* 0x00000004ff027e24 */ /* 0x000fc8000f8e00ff */
[----:B------:R-:W1:Y:S02]  /*74a0*/  REDUX UR7, R2 ;  /* 0x00000000020773c4 */ /* 0x000e640000000000 */
[----:B------:R2:W-:Y:S01]  /*74b0*/  UTCATOMSWS.AND URZ, UR4 ;  /* 0x0000000400ff79e3 */ /* 0x0005e20008000000 */
[----:B0-----:R-:W-:Y:S01]  /*74c0*/  ISETP.EQ.U32.AND P0, PT, R0, UR5, PT ;  /* 0x0000000500007c0c */ /* 0x001fe2000bf02070 */
[----:B-1----:R-:W-:-:S12]  /*74d0*/  IMAD.U32 R0, RZ, RZ, UR7 ;  /* 0x00000007ff007e24 */ /* 0x002fd8000f8e00ff */
[----:B------:R2:W-:Y:S01]  /*74e0*/  @P0 ATOMS.AND RZ, [UR6], R0 ;  /* 0x00000000ffff098c */ /* 0x0005e2000a800006 */
[----:B------:R-:W-:Y:S05]  /*74f0*/  BRA `(.L_x_13) ;  /* 0x0000000000147947 */ /* 0x000fea0003800000 */
.L_x_15:
[----:B------:R-:W-:-:S07]  /*7500*/  MOV R2, 0x7520 ;  /* 0x0000752000027802 */ /* 0x000fce0000000f00 */
[----:B------:R-:W-:Y:S05]  /*7510*/  CALL.REL.NOINC `($__internal_0_$__cuda_sm10x_tcgen05_guardrail_trap_col_being_dealloced_not_returned_by_alloc) ;  /* 0x00000000002c7944 */ /* 0x000fea0003c00000 */
[----:B------:R-:W-:Y:S05]  /*7520*/  BRA `(.L_x_13) ;  /* 0x0000000000087947 */ /* 0x000fea0003800000 */
.L_x_14:
[----:B------:R-:W-:-:S07]  /*7530*/  MOV R2, 0x7550 ;  /* 0x0000755000027802 */ /* 0x000fce0000000f00 */
[----:B------:R-:W-:Y:S05]  /*7540*/  CALL.REL.NOINC `($__internal_2_$__cuda_sm10x_tcgen05_guardrail_trap_unallocated_columns_being_dealloced) ;  /* 0x0000000000387944 */ /* 0x000fea0003c00000 */
.L_x_13:
[----:B------:R-:W-:Y:S01]  /*7550*/  NOP ;  /* 0x0000000000007918 */ /* 0x000fe20000000000 */
[----:B--2---:R-:W-:Y:S05]  /*7560*/  EXIT ;  /* 0x000000000000794d */ /* 0x004fea0003800000 */
.L_x_8:
[----:B------:R-:W0:Y:S02]  /*7570*/  SYNCS.PHASECHK.TRANS64.TRYWAIT P2, [UR11], R16 ;  /* 0x00000010ff0075a7 */ /* 0x000e24000804110b */
[----:B0-----:R-:W-:Y:S05]  /*7580*/  @!P2 BRA `(.L_x_8) ;  /* 0xfffffffc00f8a947 */ /* 0x001fea000383ffff */
[----:B------:R-:W-:Y:S05]  /*7590*/  BRA `(.L_x_16) ;  /* 0xffffffd800947947 */ /* 0x000fea000383ffff */
.L_x_12:
[----:B------:R-:W1:Y:S02]  /*75a0*/  SYNCS.PHASECHK.TRANS64.TRYWAIT P0, [UR11], R4 ;  /* 0x00000004ff0075a7 */ /* 0x000e64000800110b */
[----:B-1----:R-:W-:Y:S05]  /*75b0*/  @!P0 BRA `(.L_x_12) ;  /* 0xfffffffc00f88947 */ /* 0x002fea000383ffff */
[----:B------:R-:W-:Y:S05]  /*75c0*/  BRA `(.L_x_11) ;  /* 0xffffffec00b07947 */ /* 0x000fea000383ffff */
        .weak           $__internal_0_$__cuda_sm10x_tcgen05_guardrail_trap_col_being_dealloced_not_returned_by_alloc
        .type           $__internal_0_$__cuda_sm10x_tcgen05_guardrail_trap_col_being_dealloced_not_returned_by_alloc,@function
        .size           $__internal_0_$__cuda_sm10x_tcgen05_guardrail_trap_col_being_dealloced_not_returned_by_alloc,($__internal_1_$__cuda_sm10x_tcgen05_guardrail_trap_phase_invalid_during_alloc - $__internal_0_$__cuda_sm10x_tcgen05_guardrail_trap_col_being_dealloced_not_returned_by_alloc)
$__internal_0_$__cuda_sm10x_tcgen05_guardrail_trap_col_being_dealloced_not_returned_by_alloc:
[----:B------:R-:W-:Y:S05]  /*75d0*/  BPT.TRAP 0x1 ;  /* 0x000000040000795c */ /* 0x000fea0000300000 */
[----:B------:R-:W-:-:S04]  /*75e0*/  IMAD.MOV.U32 R3, RZ, RZ, 0x0 ;  /* 0x00000000ff037424 */ /* 0x000fc800078e00ff */
[----:B------:R-:W-:Y:S05]  /*75f0*/  RET.REL.NODEC R2 `(matmul_kernel) ;  /* 0xffffff8802807950 */ /* 0x000fea0003c3ffff */
        .weak           $__internal_1_$__cuda_sm10x_tcgen05_guardrail_trap_phase_invalid_during_alloc
        .type           $__internal_1_$__cuda_sm10x_tcgen05_guardrail_trap_phase_invalid_during_alloc,@function
        .size           $__internal_1_$__cuda_sm10x_tcgen05_guardrail_trap_phase_invalid_during_alloc,($__internal_2_$__cuda_sm10x_tcgen05_guardrail_trap_unallocated_columns_being_dealloced - $__internal_1_$__cuda_sm10x_tcgen05_guardrail_trap_phase_invalid_during_alloc)
$__internal_1_$__cuda_sm10x_tcgen05_guardrail_trap_phase_invalid_during_alloc:
[----:B------:R-:W-:Y:S05]  /*7600*/  BPT.TRAP 0x1 ;  /* 0x000000040000795c */ /* 0x000fea0000300000 */
[----:B------:R-:W-:-:S04]  /*7610*/  IMAD.MOV.U32 R3, RZ, RZ, 0x0 ;  /* 0x00000000ff037424 */ /* 0x000fc800078e00ff */
[----:B------:R-:W-:Y:S05]  /*7620*/  RET.REL.NODEC R2 `(matmul_kernel) ;  /* 0xffffff8802747950 */ /* 0x000fea0003c3ffff */
        .weak           $__internal_2_$__cuda_sm10x_tcgen05_guardrail_trap_unallocated_columns_being_dealloced
        .type           $__internal_2_$__cuda_sm10x_tcgen05_guardrail_trap_unallocated_columns_being_dealloced,@function
        .size           $__internal_2_$__cuda_sm10x_tcgen05_guardrail_trap_unallocated_columns_being_dealloced,(.L_x_20 - $__internal_2_$__cuda_sm10x_tcgen05_guardrail_trap_unallocated_columns_being_dealloced)
$__internal_2_$__cuda_sm10x_tcgen05_guardrail_trap_unallocated_columns_being_dealloced:
[----:B------:R-:W-:Y:S05]  /*7630*/  BPT.TRAP 0x1 ;  /* 0x000000040000795c */ /* 0x000fea0000300000 */
[----:B------:R-:W-:-:S04]  /*7640*/  IMAD.MOV.U32 R3, RZ, RZ, 0x0 ;  /* 0x00000000ff037424 */ /* 0x000fc800078e00ff */
[----:B------:R-:W-:Y:S05]  /*7650*/  RET.REL.NODEC R2 `(matmul_kernel) ;  /* 0xffffff8802687950 */ /* 0x000fea0003c3ffff */
.L_x_17:
[----:B------:R-:W-:-:S00]  /*7660*/  BRA `(.L_x_17) ;  /* 0xfffffffc00fc7947 */ /* 0x000fc0000383ffff */
[----:B------:R-:W-:-:S00]  /*7670*/  NOP ;  /* 0x0000000000007918 */ /* 0x000fc00000000000 */
        /* <DEDUP_REMOVED lines=8> */
.L_x_20:


//--------------------- .nv.shared.matmul_kernel  --------------------------
	.section	.nv.shared.matmul_kernel,"aw",@nobits
	.sectionflags	@""
	.align	16
	.zero		1024


//--------------------- .nv.shared.reserved.0     --------------------------
	.section	.nv.shared.reserved.0,"aw",@nobits
	.align	8
	.weak		__nv_reservedSMEM_offset_0_alias
	.size		__nv_reservedSMEM_offset_0_alias, 0, 64
	.other		__nv_reservedSMEM_offset_0_alias,@"STO_CUDA_RESERVED_SHARED STV_DEFAULT"
__nv_reservedSMEM_offset_0_alias:
	.zero		0
.nv.shared.reserved.0:
	.zero		64
	.weak		__nv_reservedSMEM_allocation_phase
	.type		__nv_reservedSMEM_allocation_phase,@object
	.size		__nv_reservedSMEM_allocation_phase,(.L_0 - __nv_reservedSMEM_allocation_phase)
__nv_reservedSMEM_allocation_phase:
	.zero		1
.L_0:
	.zero		7
	.weak		__nv_reservedSMEM_devtool_atexit_pc
	.type		__nv_reservedSMEM_devtool_atexit_pc,@object
	.size		__nv_reservedSMEM_devtool_atexit_pc,(__nv_reservedSMEM_allocation_mask - __nv_reservedSMEM_devtool_atexit_pc)
__nv_reservedSMEM_devtool_atexit_pc:
	.zero		8
	.weak		__nv_reservedSMEM_allocation_mask
	.type		__nv_reservedSMEM_allocation_mask,@object
	.size		__nv_reservedSMEM_allocation_mask,(.L_2 - __nv_reservedSMEM_allocation_mask)
__nv_reservedSMEM_allocation_mask:
	.zero		4
.L_2:


//--------------------- .nv.constant0.matmul_kernel --------------------------
	.section	.nv.constant0.matmul_kernel,"a",@progbits
	.sectionflags	@""
	.align	4
.nv.constant0.matmul_kernel:
	.zero		976


//--------------------- SYMBOLS --------------------------

	.type		.nv.reservedSmem.offset0,@object
	.size		.nv.reservedSmem.offset0,0x4
	.type		.nv.reservedSmem.cap,@object
	.size		.nv.reservedSmem.cap,0x4
